//
// Generated by NVIDIA NVVM Compiler
//
// Compiler Build ID: CL-36424714
// Cuda compilation tools, release 13.0, V13.0.88
// Based on NVVM 20.0.0
//

.version 9.0
.target sm_100
.address_size 64

	// .globl	_Z10add_kernelP7ushort4iif
// _ZZ23linear_transform_kernelP6float4S0_iE1m_$_0 has been demoted
// _ZZ23linear_transform_kernelP6float4S0_iE1m_$_1 has been demoted
// _ZZ23linear_transform_kernelP6float4S0_iE1m_$_2 has been demoted
// _ZZ23linear_transform_kernelP6float4S0_iE1m_$_3 has been demoted
// _ZZ23linear_transform_kernelP6float4S0_iE1m_$_4 has been demoted
// _ZZ23linear_transform_kernelP6float4S0_iE1m_$_5 has been demoted
// _ZZ23linear_transform_kernelP6float4S0_iE1m_$_6 has been demoted
// _ZZ23linear_transform_kernelP6float4S0_iE1m_$_7 has been demoted
// _ZZ23linear_transform_kernelP6float4S0_iE1m_$_8 has been demoted
// _ZZ23linear_transform_kernelP6float4S0_iE1m_$_9 has been demoted
// _ZZ23linear_transform_kernelP6float4S0_iE1m_$_10 has been demoted
// _ZZ23linear_transform_kernelP6float4S0_iE1m_$_11 has been demoted
// _ZZ23linear_transform_kernelP6float4S0_iE1m_$_12 has been demoted
// _ZZ23linear_transform_kernelP6float4S0_iE1m_$_13 has been demoted
// _ZZ23linear_transform_kernelP6float4S0_iE1m_$_14 has been demoted
// _ZZ23linear_transform_kernelP6float4S0_iE1m_$_15 has been demoted

.visible .entry _Z10add_kernelP7ushort4iif(
	.param .u64 .ptr .align 1 _Z10add_kernelP7ushort4iif_param_0,
	.param .u32 _Z10add_kernelP7ushort4iif_param_1,
	.param .u32 _Z10add_kernelP7ushort4iif_param_2,
	.param .f32 _Z10add_kernelP7ushort4iif_param_3
)
{
	.reg .pred 	%p<49>;
	.reg .b16 	%rs<58>;
	.reg .b32 	%r<275>;
	.reg .b32 	%f<8>;
	.reg .b64 	%rd<5>;

	ld.param.u64 	%rd2, [_Z10add_kernelP7ushort4iif_param_0];
	ld.param.u32 	%r108, [_Z10add_kernelP7ushort4iif_param_1];
	ld.param.u32 	%r109, [_Z10add_kernelP7ushort4iif_param_2];
	ld.param.f32 	%f4, [_Z10add_kernelP7ushort4iif_param_3];
	mov.u32 	%r111, %ntid.x;
	mov.u32 	%r112, %ctaid.x;
	mov.u32 	%r113, %tid.x;
	mad.lo.s32 	%r1, %r111, %r112, %r113;
	mov.u32 	%r114, %ntid.y;
	mov.u32 	%r115, %ctaid.y;
	mov.u32 	%r116, %tid.y;
	mad.lo.s32 	%r117, %r114, %r115, %r116;
	setp.ge.s32 	%p1, %r1, %r108;
	setp.ge.s32 	%p2, %r117, %r109;
	or.pred  	%p3, %p1, %p2;
	@%p3 bra 	$L__BB0_83;
	cvta.to.global.u64 	%rd3, %rd2;
	mad.lo.s32 	%r118, %r108, %r117, %r1;
	mul.wide.s32 	%rd4, %r118, 8;
	add.s64 	%rd1, %rd3, %rd4;
	ld.global.u16 	%rs26, [%rd1];
	shr.u16 	%rs1, %rs26, 15;
	shr.u16 	%rs27, %rs26, 10;
	and.b16  	%rs25, %rs27, 31;
	cvt.u32.u16 	%r245, %rs25;
	and.b16  	%rs2, %rs26, 1023;
	cvt.u32.u16 	%r4, %rs2;
	setp.eq.s16 	%p4, %rs25, 31;
	@%p4 bra 	$L__BB0_13;
	setp.ne.s16 	%p5, %rs25, 0;
	@%p5 bra 	$L__BB0_12;
	setp.eq.s16 	%p7, %rs2, 0;
	@%p7 bra 	$L__BB0_84;
	clz.b32 	%r127, %r4;
	xor.b32  	%r128, %r127, 31;
	sub.s32 	%r5, 10, %r128;
	and.b32  	%r6, %r5, 3;
	setp.gt.u32 	%p8, %r128, 6;
	mov.b32 	%r242, 0;
	@%p8 bra 	$L__BB0_8;
	cvt.u16.u32 	%rs28, %r5;
	shr.u16 	%rs29, %rs28, 2;
	and.b16  	%rs30, %rs29, 3;
	mul.wide.u16 	%r130, %rs30, 4;
	neg.s32 	%r239, %r130;
	mov.b32 	%r242, 0;
$L__BB0_6:
	add.s32 	%r242, %r242, -4;
	add.s32 	%r239, %r239, 4;
	setp.ne.s32 	%p9, %r239, 0;
	@%p9 bra 	$L__BB0_6;
	add.s32 	%r245, %r242, 1;
$L__BB0_8:
	setp.eq.s32 	%p10, %r6, 0;
	@%p10 bra 	$L__BB0_11;
	neg.s32 	%r243, %r6;
$L__BB0_10:
	.pragma "nounroll";
	mov.u32 	%r245, %r242;
	add.s32 	%r242, %r245, -1;
	add.s32 	%r243, %r243, 1;
	setp.ne.s32 	%p11, %r243, 0;
	@%p11 bra 	$L__BB0_10;
$L__BB0_11:
	shl.b32 	%r131, %r4, %r5;
	and.b32  	%r4, %r131, 33553406;
$L__BB0_12:
	cvt.u32.u16 	%r133, %rs1;
	shl.b32 	%r134, %r4, 13;
	shl.b32 	%r135, %r133, 31;
	shl.b32 	%r136, %r245, 23;
	add.s32 	%r137, %r136, 939524096;
	or.b32  	%r138, %r137, %r135;
	or.b32  	%r248, %r138, %r134;
	bra.uni 	$L__BB0_16;
$L__BB0_13:
	setp.ne.s16 	%p6, %rs2, 0;
	@%p6 bra 	$L__BB0_15;
	cvt.u32.u16 	%r123, %rs1;
	shl.b32 	%r124, %r123, 31;
	or.b32  	%r248, %r124, 2139095040;
	bra.uni 	$L__BB0_16;
$L__BB0_15:
	cvt.u32.u16 	%r119, %rs1;
	shl.b32 	%r120, %r119, 31;
	shl.b32 	%r121, %r4, 13;
	or.b32  	%r122, %r120, %r121;
	or.b32  	%r248, %r122, 2139095040;
$L__BB0_16:
	mov.b32 	%f1, %r248;
	ld.global.u16 	%rs32, [%rd1+2];
	shr.u16 	%rs3, %rs32, 15;
	shr.u16 	%rs33, %rs32, 10;
	and.b16  	%rs31, %rs33, 31;
	cvt.u32.u16 	%r255, %rs31;
	and.b16  	%rs4, %rs32, 1023;
	cvt.u32.u16 	%r30, %rs4;
	setp.eq.s16 	%p12, %rs31, 31;
	@%p12 bra 	$L__BB0_28;
	setp.ne.s16 	%p13, %rs31, 0;
	@%p13 bra 	$L__BB0_27;
	setp.eq.s16 	%p15, %rs4, 0;
	@%p15 bra 	$L__BB0_85;
	clz.b32 	%r147, %r30;
	xor.b32  	%r148, %r147, 31;
	sub.s32 	%r31, 10, %r148;
	and.b32  	%r32, %r31, 3;
	setp.gt.u32 	%p16, %r148, 6;
	mov.b32 	%r252, 0;
	@%p16 bra 	$L__BB0_23;
	cvt.u16.u32 	%rs34, %r31;
	shr.u16 	%rs35, %rs34, 2;
	and.b16  	%rs36, %rs35, 3;
	mul.wide.u16 	%r150, %rs36, 4;
	neg.s32 	%r249, %r150;
	mov.b32 	%r252, 0;
$L__BB0_21:
	add.s32 	%r252, %r252, -4;
	add.s32 	%r249, %r249, 4;
	setp.ne.s32 	%p17, %r249, 0;
	@%p17 bra 	$L__BB0_21;
	add.s32 	%r255, %r252, 1;
$L__BB0_23:
	setp.eq.s32 	%p18, %r32, 0;
	@%p18 bra 	$L__BB0_26;
	neg.s32 	%r253, %r32;
$L__BB0_25:
	.pragma "nounroll";
	mov.u32 	%r255, %r252;
	add.s32 	%r252, %r255, -1;
	add.s32 	%r253, %r253, 1;
	setp.ne.s32 	%p19, %r253, 0;
	@%p19 bra 	$L__BB0_25;
$L__BB0_26:
	shl.b32 	%r151, %r30, %r31;
	and.b32  	%r30, %r151, 33553406;
$L__BB0_27:
	cvt.u32.u16 	%r153, %rs3;
	shl.b32 	%r154, %r30, 13;
	shl.b32 	%r155, %r153, 31;
	shl.b32 	%r156, %r255, 23;
	add.s32 	%r157, %r156, 939524096;
	or.b32  	%r158, %r157, %r155;
	or.b32  	%r258, %r158, %r154;
	bra.uni 	$L__BB0_31;
$L__BB0_28:
	setp.ne.s16 	%p14, %rs4, 0;
	@%p14 bra 	$L__BB0_30;
	cvt.u32.u16 	%r143, %rs3;
	shl.b32 	%r144, %r143, 31;
	or.b32  	%r258, %r144, 2139095040;
	bra.uni 	$L__BB0_31;
$L__BB0_30:
	cvt.u32.u16 	%r139, %rs3;
	shl.b32 	%r140, %r139, 31;
	shl.b32 	%r141, %r30, 13;
	or.b32  	%r142, %r140, %r141;
	or.b32  	%r258, %r142, 2139095040;
$L__BB0_31:
	mov.b32 	%f2, %r258;
	ld.global.u16 	%rs38, [%rd1+4];
	shr.u16 	%rs5, %rs38, 15;
	shr.u16 	%rs39, %rs38, 10;
	and.b16  	%rs37, %rs39, 31;
	cvt.u32.u16 	%r265, %rs37;
	and.b16  	%rs6, %rs38, 1023;
	cvt.u32.u16 	%r56, %rs6;
	setp.eq.s16 	%p20, %rs37, 31;
	@%p20 bra 	$L__BB0_43;
	setp.ne.s16 	%p21, %rs37, 0;
	@%p21 bra 	$L__BB0_42;
	setp.eq.s16 	%p23, %rs6, 0;
	@%p23 bra 	$L__BB0_86;
	clz.b32 	%r167, %r56;
	xor.b32  	%r168, %r167, 31;
	sub.s32 	%r57, 10, %r168;
	and.b32  	%r58, %r57, 3;
	setp.gt.u32 	%p24, %r168, 6;
	mov.b32 	%r262, 0;
	@%p24 bra 	$L__BB0_38;
	cvt.u16.u32 	%rs40, %r57;
	shr.u16 	%rs41, %rs40, 2;
	and.b16  	%rs42, %rs41, 3;
	mul.wide.u16 	%r170, %rs42, 4;
	neg.s32 	%r259, %r170;
	mov.b32 	%r262, 0;
$L__BB0_36:
	add.s32 	%r262, %r262, -4;
	add.s32 	%r259, %r259, 4;
	setp.ne.s32 	%p25, %r259, 0;
	@%p25 bra 	$L__BB0_36;
	add.s32 	%r265, %r262, 1;
$L__BB0_38:
	setp.eq.s32 	%p26, %r58, 0;
	@%p26 bra 	$L__BB0_41;
	neg.s32 	%r263, %r58;
$L__BB0_40:
	.pragma "nounroll";
	mov.u32 	%r265, %r262;
	add.s32 	%r262, %r265, -1;
	add.s32 	%r263, %r263, 1;
	setp.ne.s32 	%p27, %r263, 0;
	@%p27 bra 	$L__BB0_40;
$L__BB0_41:
	shl.b32 	%r171, %r56, %r57;
	and.b32  	%r56, %r171, 33553406;
$L__BB0_42:
	cvt.u32.u16 	%r173, %rs5;
	shl.b32 	%r174, %r56, 13;
	shl.b32 	%r175, %r173, 31;
	shl.b32 	%r176, %r265, 23;
	add.s32 	%r177, %r176, 939524096;
	or.b32  	%r178, %r177, %r175;
	or.b32  	%r268, %r178, %r174;
	bra.uni 	$L__BB0_46;
$L__BB0_43:
	setp.ne.s16 	%p22, %rs6, 0;
	@%p22 bra 	$L__BB0_45;
	cvt.u32.u16 	%r163, %rs5;
	shl.b32 	%r164, %r163, 31;
	or.b32  	%r268, %r164, 2139095040;
	bra.uni 	$L__BB0_46;
$L__BB0_45:
	cvt.u32.u16 	%r159, %rs5;
	shl.b32 	%r160, %r159, 31;
	shl.b32 	%r161, %r56, 13;
	or.b32  	%r162, %r160, %r161;
	or.b32  	%r268, %r162, 2139095040;
$L__BB0_46:
	mov.b32 	%f5, %r268;
	add.f32 	%f3, %f4, %f5;
	add.f32 	%f6, %f4, %f1;
	mov.b32 	%r81, %f6;
	shr.u32 	%r179, %r81, 16;
	and.b32  	%r82, %r179, 32768;
	shr.u32 	%r180, %r81, 23;
	and.b32  	%r83, %r180, 255;
	add.s32 	%r269, %r83, -112;
	and.b32  	%r270, %r81, 8388607;
	setp.gt.u32 	%p28, %r83, 112;
	@%p28 bra 	$L__BB0_49;
	setp.lt.u32 	%p34, %r83, 102;
	mov.b16 	%rs55, 0;
	@%p34 bra 	$L__BB0_58;
	or.b32  	%r191, %r270, 8388608;
	sub.s32 	%r192, 113, %r83;
	shr.u32 	%r193, %r191, %r192;
	shl.b32 	%r194, %r193, 1;
	and.b32  	%r195, %r194, 8192;
	add.s32 	%r196, %r195, %r193;
	shr.u32 	%r197, %r196, 13;
	or.b32  	%r198, %r197, %r82;
	cvt.u16.u32 	%rs55, %r198;
	bra.uni 	$L__BB0_58;
$L__BB0_49:
	setp.ne.s32 	%p29, %r269, 143;
	@%p29 bra 	$L__BB0_53;
	setp.ne.s32 	%p33, %r270, 0;
	@%p33 bra 	$L__BB0_52;
	cvt.u16.u32 	%rs45, %r82;
	or.b16  	%rs55, %rs45, 31744;
	bra.uni 	$L__BB0_58;
$L__BB0_52:
	shr.u32 	%r189, %r270, 13;
	or.b32  	%r190, %r82, %r189;
	cvt.u16.u32 	%rs44, %r190;
	or.b16  	%rs55, %rs44, 31744;
	bra.uni 	$L__BB0_58;
$L__BB0_53:
	and.b32  	%r181, %r81, 4096;
	setp.eq.s32 	%p30, %r181, 0;
	@%p30 bra 	$L__BB0_55;
	add.s32 	%r182, %r270, 8192;
	and.b32  	%r183, %r182, 8388608;
	setp.eq.s32 	%p31, %r183, 0;
	add.s32 	%r184, %r83, -111;
	selp.b32 	%r269, %r269, %r184, %p31;
	selp.b32 	%r270, %r182, 0, %p31;
$L__BB0_55:
	setp.lt.u32 	%p32, %r269, 31;
	@%p32 bra 	$L__BB0_57;
	cvt.u16.u32 	%rs43, %r82;
	or.b16  	%rs55, %rs43, 31744;
	bra.uni 	$L__BB0_58;
$L__BB0_57:
	shl.b32 	%r185, %r269, 10;
	shr.u32 	%r186, %r270, 13;
	or.b32  	%r187, %r185, %r186;
	or.b32  	%r188, %r187, %r82;
	cvt.u16.u32 	%rs55, %r188;
$L__BB0_58:
	st.global.u16 	[%rd1], %rs55;
	add.f32 	%f7, %f4, %f2;
	mov.b32 	%r90, %f7;
	shr.u32 	%r199, %r90, 16;
	and.b32  	%r91, %r199, 32768;
	shr.u32 	%r200, %r90, 23;
	and.b32  	%r92, %r200, 255;
	add.s32 	%r271, %r92, -112;
	and.b32  	%r272, %r90, 8388607;
	setp.gt.u32 	%p35, %r92, 112;
	@%p35 bra 	$L__BB0_61;
	setp.lt.u32 	%p41, %r92, 102;
	mov.b16 	%rs56, 0;
	@%p41 bra 	$L__BB0_70;
	or.b32  	%r211, %r272, 8388608;
	sub.s32 	%r212, 113, %r92;
	shr.u32 	%r213, %r211, %r212;
	shl.b32 	%r214, %r213, 1;
	and.b32  	%r215, %r214, 8192;
	add.s32 	%r216, %r215, %r213;
	shr.u32 	%r217, %r216, 13;
	or.b32  	%r218, %r217, %r91;
	cvt.u16.u32 	%rs56, %r218;
	bra.uni 	$L__BB0_70;
$L__BB0_61:
	setp.ne.s32 	%p36, %r271, 143;
	@%p36 bra 	$L__BB0_65;
	setp.ne.s32 	%p40, %r272, 0;
	@%p40 bra 	$L__BB0_64;
	cvt.u16.u32 	%rs49, %r91;
	or.b16  	%rs56, %rs49, 31744;
	bra.uni 	$L__BB0_70;
$L__BB0_64:
	shr.u32 	%r209, %r272, 13;
	or.b32  	%r210, %r91, %r209;
	cvt.u16.u32 	%rs48, %r210;
	or.b16  	%rs56, %rs48, 31744;
	bra.uni 	$L__BB0_70;
$L__BB0_65:
	and.b32  	%r201, %r90, 4096;
	setp.eq.s32 	%p37, %r201, 0;
	@%p37 bra 	$L__BB0_67;
	add.s32 	%r202, %r272, 8192;
	and.b32  	%r203, %r202, 8388608;
	setp.eq.s32 	%p38, %r203, 0;
	add.s32 	%r204, %r92, -111;
	selp.b32 	%r271, %r271, %r204, %p38;
	selp.b32 	%r272, %r202, 0, %p38;
$L__BB0_67:
	setp.lt.u32 	%p39, %r271, 31;
	@%p39 bra 	$L__BB0_69;
	cvt.u16.u32 	%rs47, %r91;
	or.b16  	%rs56, %rs47, 31744;
	bra.uni 	$L__BB0_70;
$L__BB0_69:
	shl.b32 	%r205, %r271, 10;
	shr.u32 	%r206, %r272, 13;
	or.b32  	%r207, %r205, %r206;
	or.b32  	%r208, %r207, %r91;
	cvt.u16.u32 	%rs56, %r208;
$L__BB0_70:
	st.global.u16 	[%rd1+2], %rs56;
	mov.b32 	%r99, %f3;
	shr.u32 	%r219, %r99, 16;
	and.b32  	%r100, %r219, 32768;
	shr.u32 	%r220, %r99, 23;
	and.b32  	%r101, %r220, 255;
	add.s32 	%r273, %r101, -112;
	and.b32  	%r274, %r99, 8388607;
	setp.gt.u32 	%p42, %r101, 112;
	@%p42 bra 	$L__BB0_73;
	setp.lt.u32 	%p48, %r101, 102;
	mov.b16 	%rs57, 0;
	@%p48 bra 	$L__BB0_82;
	or.b32  	%r231, %r274, 8388608;
	sub.s32 	%r232, 113, %r101;
	shr.u32 	%r233, %r231, %r232;
	shl.b32 	%r234, %r233, 1;
	and.b32  	%r235, %r234, 8192;
	add.s32 	%r236, %r235, %r233;
	shr.u32 	%r237, %r236, 13;
	or.b32  	%r238, %r237, %r100;
	cvt.u16.u32 	%rs57, %r238;
	bra.uni 	$L__BB0_82;
$L__BB0_73:
	setp.ne.s32 	%p43, %r273, 143;
	@%p43 bra 	$L__BB0_77;
	setp.ne.s32 	%p47, %r274, 0;
	@%p47 bra 	$L__BB0_76;
	cvt.u16.u32 	%rs53, %r100;
	or.b16  	%rs57, %rs53, 31744;
	bra.uni 	$L__BB0_82;
$L__BB0_76:
	shr.u32 	%r229, %r274, 13;
	or.b32  	%r230, %r100, %r229;
	cvt.u16.u32 	%rs52, %r230;
	or.b16  	%rs57, %rs52, 31744;
	bra.uni 	$L__BB0_82;
$L__BB0_77:
	and.b32  	%r221, %r99, 4096;
	setp.eq.s32 	%p44, %r221, 0;
	@%p44 bra 	$L__BB0_79;
	add.s32 	%r222, %r274, 8192;
	and.b32  	%r223, %r222, 8388608;
	setp.eq.s32 	%p45, %r223, 0;
	add.s32 	%r224, %r101, -111;
	selp.b32 	%r273, %r273, %r224, %p45;
	selp.b32 	%r274, %r222, 0, %p45;
$L__BB0_79:
	setp.lt.u32 	%p46, %r273, 31;
	@%p46 bra 	$L__BB0_81;
	cvt.u16.u32 	%rs51, %r100;
	or.b16  	%rs57, %rs51, 31744;
	bra.uni 	$L__BB0_82;
$L__BB0_81:
	shl.b32 	%r225, %r273, 10;
	shr.u32 	%r226, %r274, 13;
	or.b32  	%r227, %r225, %r226;
	or.b32  	%r228, %r227, %r100;
	cvt.u16.u32 	%rs57, %r228;
$L__BB0_82:
	st.global.u16 	[%rd1+4], %rs57;
$L__BB0_83:
	bar.sync 	0;
	ret;
$L__BB0_84:
	cvt.u32.u16 	%r132, %rs1;
	shl.b32 	%r248, %r132, 31;
	bra.uni 	$L__BB0_16;
$L__BB0_85:
	cvt.u32.u16 	%r152, %rs3;
	shl.b32 	%r258, %r152, 31;
	bra.uni 	$L__BB0_31;
$L__BB0_86:
	cvt.u32.u16 	%r172, %rs5;
	shl.b32 	%r268, %r172, 31;
	bra.uni 	$L__BB0_46;

}
	// .globl	_Z15multiply_kernelP7ushort4iif
.visible .entry _Z15multiply_kernelP7ushort4iif(
	.param .u64 .ptr .align 1 _Z15multiply_kernelP7ushort4iif_param_0,
	.param .u32 _Z15multiply_kernelP7ushort4iif_param_1,
	.param .u32 _Z15multiply_kernelP7ushort4iif_param_2,
	.param .f32 _Z15multiply_kernelP7ushort4iif_param_3
)
{
	.reg .pred 	%p<49>;
	.reg .b16 	%rs<58>;
	.reg .b32 	%r<275>;
	.reg .b32 	%f<8>;
	.reg .b64 	%rd<5>;

	ld.param.u64 	%rd2, [_Z15multiply_kernelP7ushort4iif_param_0];
	ld.param.u32 	%r108, [_Z15multiply_kernelP7ushort4iif_param_1];
	ld.param.u32 	%r109, [_Z15multiply_kernelP7ushort4iif_param_2];
	ld.param.f32 	%f4, [_Z15multiply_kernelP7ushort4iif_param_3];
	mov.u32 	%r111, %ntid.x;
	mov.u32 	%r112, %ctaid.x;
	mov.u32 	%r113, %tid.x;
	mad.lo.s32 	%r1, %r111, %r112, %r113;
	mov.u32 	%r114, %ntid.y;
	mov.u32 	%r115, %ctaid.y;
	mov.u32 	%r116, %tid.y;
	mad.lo.s32 	%r117, %r114, %r115, %r116;
	setp.ge.s32 	%p1, %r1, %r108;
	setp.ge.s32 	%p2, %r117, %r109;
	or.pred  	%p3, %p1, %p2;
	@%p3 bra 	$L__BB1_83;
	cvta.to.global.u64 	%rd3, %rd2;
	mad.lo.s32 	%r118, %r108, %r117, %r1;
	mul.wide.s32 	%rd4, %r118, 8;
	add.s64 	%rd1, %rd3, %rd4;
	ld.global.u16 	%rs26, [%rd1];
	shr.u16 	%rs1, %rs26, 15;
	shr.u16 	%rs27, %rs26, 10;
	and.b16  	%rs25, %rs27, 31;
	cvt.u32.u16 	%r245, %rs25;
	and.b16  	%rs2, %rs26, 1023;
	cvt.u32.u16 	%r4, %rs2;
	setp.eq.s16 	%p4, %rs25, 31;
	@%p4 bra 	$L__BB1_13;
	setp.ne.s16 	%p5, %rs25, 0;
	@%p5 bra 	$L__BB1_12;
	setp.eq.s16 	%p7, %rs2, 0;
	@%p7 bra 	$L__BB1_84;
	clz.b32 	%r127, %r4;
	xor.b32  	%r128, %r127, 31;
	sub.s32 	%r5, 10, %r128;
	and.b32  	%r6, %r5, 3;
	setp.gt.u32 	%p8, %r128, 6;
	mov.b32 	%r242, 0;
	@%p8 bra 	$L__BB1_8;
	cvt.u16.u32 	%rs28, %r5;
	shr.u16 	%rs29, %rs28, 2;
	and.b16  	%rs30, %rs29, 3;
	mul.wide.u16 	%r130, %rs30, 4;
	neg.s32 	%r239, %r130;
	mov.b32 	%r242, 0;
$L__BB1_6:
	add.s32 	%r242, %r242, -4;
	add.s32 	%r239, %r239, 4;
	setp.ne.s32 	%p9, %r239, 0;
	@%p9 bra 	$L__BB1_6;
	add.s32 	%r245, %r242, 1;
$L__BB1_8:
	setp.eq.s32 	%p10, %r6, 0;
	@%p10 bra 	$L__BB1_11;
	neg.s32 	%r243, %r6;
$L__BB1_10:
	.pragma "nounroll";
	mov.u32 	%r245, %r242;
	add.s32 	%r242, %r245, -1;
	add.s32 	%r243, %r243, 1;
	setp.ne.s32 	%p11, %r243, 0;
	@%p11 bra 	$L__BB1_10;
$L__BB1_11:
	shl.b32 	%r131, %r4, %r5;
	and.b32  	%r4, %r131, 33553406;
$L__BB1_12:
	cvt.u32.u16 	%r133, %rs1;
	shl.b32 	%r134, %r4, 13;
	shl.b32 	%r135, %r133, 31;
	shl.b32 	%r136, %r245, 23;
	add.s32 	%r137, %r136, 939524096;
	or.b32  	%r138, %r137, %r135;
	or.b32  	%r248, %r138, %r134;
	bra.uni 	$L__BB1_16;
$L__BB1_13:
	setp.ne.s16 	%p6, %rs2, 0;
	@%p6 bra 	$L__BB1_15;
	cvt.u32.u16 	%r123, %rs1;
	shl.b32 	%r124, %r123, 31;
	or.b32  	%r248, %r124, 2139095040;
	bra.uni 	$L__BB1_16;
$L__BB1_15:
	cvt.u32.u16 	%r119, %rs1;
	shl.b32 	%r120, %r119, 31;
	shl.b32 	%r121, %r4, 13;
	or.b32  	%r122, %r120, %r121;
	or.b32  	%r248, %r122, 2139095040;
$L__BB1_16:
	mov.b32 	%f1, %r248;
	ld.global.u16 	%rs32, [%rd1+2];
	shr.u16 	%rs3, %rs32, 15;
	shr.u16 	%rs33, %rs32, 10;
	and.b16  	%rs31, %rs33, 31;
	cvt.u32.u16 	%r255, %rs31;
	and.b16  	%rs4, %rs32, 1023;
	cvt.u32.u16 	%r30, %rs4;
	setp.eq.s16 	%p12, %rs31, 31;
	@%p12 bra 	$L__BB1_28;
	setp.ne.s16 	%p13, %rs31, 0;
	@%p13 bra 	$L__BB1_27;
	setp.eq.s16 	%p15, %rs4, 0;
	@%p15 bra 	$L__BB1_85;
	clz.b32 	%r147, %r30;
	xor.b32  	%r148, %r147, 31;
	sub.s32 	%r31, 10, %r148;
	and.b32  	%r32, %r31, 3;
	setp.gt.u32 	%p16, %r148, 6;
	mov.b32 	%r252, 0;
	@%p16 bra 	$L__BB1_23;
	cvt.u16.u32 	%rs34, %r31;
	shr.u16 	%rs35, %rs34, 2;
	and.b16  	%rs36, %rs35, 3;
	mul.wide.u16 	%r150, %rs36, 4;
	neg.s32 	%r249, %r150;
	mov.b32 	%r252, 0;
$L__BB1_21:
	add.s32 	%r252, %r252, -4;
	add.s32 	%r249, %r249, 4;
	setp.ne.s32 	%p17, %r249, 0;
	@%p17 bra 	$L__BB1_21;
	add.s32 	%r255, %r252, 1;
$L__BB1_23:
	setp.eq.s32 	%p18, %r32, 0;
	@%p18 bra 	$L__BB1_26;
	neg.s32 	%r253, %r32;
$L__BB1_25:
	.pragma "nounroll";
	mov.u32 	%r255, %r252;
	add.s32 	%r252, %r255, -1;
	add.s32 	%r253, %r253, 1;
	setp.ne.s32 	%p19, %r253, 0;
	@%p19 bra 	$L__BB1_25;
$L__BB1_26:
	shl.b32 	%r151, %r30, %r31;
	and.b32  	%r30, %r151, 33553406;
$L__BB1_27:
	cvt.u32.u16 	%r153, %rs3;
	shl.b32 	%r154, %r30, 13;
	shl.b32 	%r155, %r153, 31;
	shl.b32 	%r156, %r255, 23;
	add.s32 	%r157, %r156, 939524096;
	or.b32  	%r158, %r157, %r155;
	or.b32  	%r258, %r158, %r154;
	bra.uni 	$L__BB1_31;
$L__BB1_28:
	setp.ne.s16 	%p14, %rs4, 0;
	@%p14 bra 	$L__BB1_30;
	cvt.u32.u16 	%r143, %rs3;
	shl.b32 	%r144, %r143, 31;
	or.b32  	%r258, %r144, 2139095040;
	bra.uni 	$L__BB1_31;
$L__BB1_30:
	cvt.u32.u16 	%r139, %rs3;
	shl.b32 	%r140, %r139, 31;
	shl.b32 	%r141, %r30, 13;
	or.b32  	%r142, %r140, %r141;
	or.b32  	%r258, %r142, 2139095040;
$L__BB1_31:
	mov.b32 	%f2, %r258;
	ld.global.u16 	%rs38, [%rd1+4];
	shr.u16 	%rs5, %rs38, 15;
	shr.u16 	%rs39, %rs38, 10;
	and.b16  	%rs37, %rs39, 31;
	cvt.u32.u16 	%r265, %rs37;
	and.b16  	%rs6, %rs38, 1023;
	cvt.u32.u16 	%r56, %rs6;
	setp.eq.s16 	%p20, %rs37, 31;
	@%p20 bra 	$L__BB1_43;
	setp.ne.s16 	%p21, %rs37, 0;
	@%p21 bra 	$L__BB1_42;
	setp.eq.s16 	%p23, %rs6, 0;
	@%p23 bra 	$L__BB1_86;
	clz.b32 	%r167, %r56;
	xor.b32  	%r168, %r167, 31;
	sub.s32 	%r57, 10, %r168;
	and.b32  	%r58, %r57, 3;
	setp.gt.u32 	%p24, %r168, 6;
	mov.b32 	%r262, 0;
	@%p24 bra 	$L__BB1_38;
	cvt.u16.u32 	%rs40, %r57;
	shr.u16 	%rs41, %rs40, 2;
	and.b16  	%rs42, %rs41, 3;
	mul.wide.u16 	%r170, %rs42, 4;
	neg.s32 	%r259, %r170;
	mov.b32 	%r262, 0;
$L__BB1_36:
	add.s32 	%r262, %r262, -4;
	add.s32 	%r259, %r259, 4;
	setp.ne.s32 	%p25, %r259, 0;
	@%p25 bra 	$L__BB1_36;
	add.s32 	%r265, %r262, 1;
$L__BB1_38:
	setp.eq.s32 	%p26, %r58, 0;
	@%p26 bra 	$L__BB1_41;
	neg.s32 	%r263, %r58;
$L__BB1_40:
	.pragma "nounroll";
	mov.u32 	%r265, %r262;
	add.s32 	%r262, %r265, -1;
	add.s32 	%r263, %r263, 1;
	setp.ne.s32 	%p27, %r263, 0;
	@%p27 bra 	$L__BB1_40;
$L__BB1_41:
	shl.b32 	%r171, %r56, %r57;
	and.b32  	%r56, %r171, 33553406;
$L__BB1_42:
	cvt.u32.u16 	%r173, %rs5;
	shl.b32 	%r174, %r56, 13;
	shl.b32 	%r175, %r173, 31;
	shl.b32 	%r176, %r265, 23;
	add.s32 	%r177, %r176, 939524096;
	or.b32  	%r178, %r177, %r175;
	or.b32  	%r268, %r178, %r174;
	bra.uni 	$L__BB1_46;
$L__BB1_43:
	setp.ne.s16 	%p22, %rs6, 0;
	@%p22 bra 	$L__BB1_45;
	cvt.u32.u16 	%r163, %rs5;
	shl.b32 	%r164, %r163, 31;
	or.b32  	%r268, %r164, 2139095040;
	bra.uni 	$L__BB1_46;
$L__BB1_45:
	cvt.u32.u16 	%r159, %rs5;
	shl.b32 	%r160, %r159, 31;
	shl.b32 	%r161, %r56, 13;
	or.b32  	%r162, %r160, %r161;
	or.b32  	%r268, %r162, 2139095040;
$L__BB1_46:
	mov.b32 	%f5, %r268;
	mul.f32 	%f3, %f4, %f5;
	mul.f32 	%f6, %f4, %f1;
	mov.b32 	%r81, %f6;
	shr.u32 	%r179, %r81, 16;
	and.b32  	%r82, %r179, 32768;
	shr.u32 	%r180, %r81, 23;
	and.b32  	%r83, %r180, 255;
	add.s32 	%r269, %r83, -112;
	and.b32  	%r270, %r81, 8388607;
	setp.gt.u32 	%p28, %r83, 112;
	@%p28 bra 	$L__BB1_49;
	setp.lt.u32 	%p34, %r83, 102;
	mov.b16 	%rs55, 0;
	@%p34 bra 	$L__BB1_58;
	or.b32  	%r191, %r270, 8388608;
	sub.s32 	%r192, 113, %r83;
	shr.u32 	%r193, %r191, %r192;
	shl.b32 	%r194, %r193, 1;
	and.b32  	%r195, %r194, 8192;
	add.s32 	%r196, %r195, %r193;
	shr.u32 	%r197, %r196, 13;
	or.b32  	%r198, %r197, %r82;
	cvt.u16.u32 	%rs55, %r198;
	bra.uni 	$L__BB1_58;
$L__BB1_49:
	setp.ne.s32 	%p29, %r269, 143;
	@%p29 bra 	$L__BB1_53;
	setp.ne.s32 	%p33, %r270, 0;
	@%p33 bra 	$L__BB1_52;
	cvt.u16.u32 	%rs45, %r82;
	or.b16  	%rs55, %rs45, 31744;
	bra.uni 	$L__BB1_58;
$L__BB1_52:
	shr.u32 	%r189, %r270, 13;
	or.b32  	%r190, %r82, %r189;
	cvt.u16.u32 	%rs44, %r190;
	or.b16  	%rs55, %rs44, 31744;
	bra.uni 	$L__BB1_58;
$L__BB1_53:
	and.b32  	%r181, %r81, 4096;
	setp.eq.s32 	%p30, %r181, 0;
	@%p30 bra 	$L__BB1_55;
	add.s32 	%r182, %r270, 8192;
	and.b32  	%r183, %r182, 8388608;
	setp.eq.s32 	%p31, %r183, 0;
	add.s32 	%r184, %r83, -111;
	selp.b32 	%r269, %r269, %r184, %p31;
	selp.b32 	%r270, %r182, 0, %p31;
$L__BB1_55:
	setp.lt.u32 	%p32, %r269, 31;
	@%p32 bra 	$L__BB1_57;
	cvt.u16.u32 	%rs43, %r82;
	or.b16  	%rs55, %rs43, 31744;
	bra.uni 	$L__BB1_58;
$L__BB1_57:
	shl.b32 	%r185, %r269, 10;
	shr.u32 	%r186, %r270, 13;
	or.b32  	%r187, %r185, %r186;
	or.b32  	%r188, %r187, %r82;
	cvt.u16.u32 	%rs55, %r188;
$L__BB1_58:
	st.global.u16 	[%rd1], %rs55;
	mul.f32 	%f7, %f4, %f2;
	mov.b32 	%r90, %f7;
	shr.u32 	%r199, %r90, 16;
	and.b32  	%r91, %r199, 32768;
	shr.u32 	%r200, %r90, 23;
	and.b32  	%r92, %r200, 255;
	add.s32 	%r271, %r92, -112;
	and.b32  	%r272, %r90, 8388607;
	setp.gt.u32 	%p35, %r92, 112;
	@%p35 bra 	$L__BB1_61;
	setp.lt.u32 	%p41, %r92, 102;
	mov.b16 	%rs56, 0;
	@%p41 bra 	$L__BB1_70;
	or.b32  	%r211, %r272, 8388608;
	sub.s32 	%r212, 113, %r92;
	shr.u32 	%r213, %r211, %r212;
	shl.b32 	%r214, %r213, 1;
	and.b32  	%r215, %r214, 8192;
	add.s32 	%r216, %r215, %r213;
	shr.u32 	%r217, %r216, 13;
	or.b32  	%r218, %r217, %r91;
	cvt.u16.u32 	%rs56, %r218;
	bra.uni 	$L__BB1_70;
$L__BB1_61:
	setp.ne.s32 	%p36, %r271, 143;
	@%p36 bra 	$L__BB1_65;
	setp.ne.s32 	%p40, %r272, 0;
	@%p40 bra 	$L__BB1_64;
	cvt.u16.u32 	%rs49, %r91;
	or.b16  	%rs56, %rs49, 31744;
	bra.uni 	$L__BB1_70;
$L__BB1_64:
	shr.u32 	%r209, %r272, 13;
	or.b32  	%r210, %r91, %r209;
	cvt.u16.u32 	%rs48, %r210;
	or.b16  	%rs56, %rs48, 31744;
	bra.uni 	$L__BB1_70;
$L__BB1_65:
	and.b32  	%r201, %r90, 4096;
	setp.eq.s32 	%p37, %r201, 0;
	@%p37 bra 	$L__BB1_67;
	add.s32 	%r202, %r272, 8192;
	and.b32  	%r203, %r202, 8388608;
	setp.eq.s32 	%p38, %r203, 0;
	add.s32 	%r204, %r92, -111;
	selp.b32 	%r271, %r271, %r204, %p38;
	selp.b32 	%r272, %r202, 0, %p38;
$L__BB1_67:
	setp.lt.u32 	%p39, %r271, 31;
	@%p39 bra 	$L__BB1_69;
	cvt.u16.u32 	%rs47, %r91;
	or.b16  	%rs56, %rs47, 31744;
	bra.uni 	$L__BB1_70;
$L__BB1_69:
	shl.b32 	%r205, %r271, 10;
	shr.u32 	%r206, %r272, 13;
	or.b32  	%r207, %r205, %r206;
	or.b32  	%r208, %r207, %r91;
	cvt.u16.u32 	%rs56, %r208;
$L__BB1_70:
	st.global.u16 	[%rd1+2], %rs56;
	mov.b32 	%r99, %f3;
	shr.u32 	%r219, %r99, 16;
	and.b32  	%r100, %r219, 32768;
	shr.u32 	%r220, %r99, 23;
	and.b32  	%r101, %r220, 255;
	add.s32 	%r273, %r101, -112;
	and.b32  	%r274, %r99, 8388607;
	setp.gt.u32 	%p42, %r101, 112;
	@%p42 bra 	$L__BB1_73;
	setp.lt.u32 	%p48, %r101, 102;
	mov.b16 	%rs57, 0;
	@%p48 bra 	$L__BB1_82;
	or.b32  	%r231, %r274, 8388608;
	sub.s32 	%r232, 113, %r101;
	shr.u32 	%r233, %r231, %r232;
	shl.b32 	%r234, %r233, 1;
	and.b32  	%r235, %r234, 8192;
	add.s32 	%r236, %r235, %r233;
	shr.u32 	%r237, %r236, 13;
	or.b32  	%r238, %r237, %r100;
	cvt.u16.u32 	%rs57, %r238;
	bra.uni 	$L__BB1_82;
$L__BB1_73:
	setp.ne.s32 	%p43, %r273, 143;
	@%p43 bra 	$L__BB1_77;
	setp.ne.s32 	%p47, %r274, 0;
	@%p47 bra 	$L__BB1_76;
	cvt.u16.u32 	%rs53, %r100;
	or.b16  	%rs57, %rs53, 31744;
	bra.uni 	$L__BB1_82;
$L__BB1_76:
	shr.u32 	%r229, %r274, 13;
	or.b32  	%r230, %r100, %r229;
	cvt.u16.u32 	%rs52, %r230;
	or.b16  	%rs57, %rs52, 31744;
	bra.uni 	$L__BB1_82;
$L__BB1_77:
	and.b32  	%r221, %r99, 4096;
	setp.eq.s32 	%p44, %r221, 0;
	@%p44 bra 	$L__BB1_79;
	add.s32 	%r222, %r274, 8192;
	and.b32  	%r223, %r222, 8388608;
	setp.eq.s32 	%p45, %r223, 0;
	add.s32 	%r224, %r101, -111;
	selp.b32 	%r273, %r273, %r224, %p45;
	selp.b32 	%r274, %r222, 0, %p45;
$L__BB1_79:
	setp.lt.u32 	%p46, %r273, 31;
	@%p46 bra 	$L__BB1_81;
	cvt.u16.u32 	%rs51, %r100;
	or.b16  	%rs57, %rs51, 31744;
	bra.uni 	$L__BB1_82;
$L__BB1_81:
	shl.b32 	%r225, %r273, 10;
	shr.u32 	%r226, %r274, 13;
	or.b32  	%r227, %r225, %r226;
	or.b32  	%r228, %r227, %r100;
	cvt.u16.u32 	%rs57, %r228;
$L__BB1_82:
	st.global.u16 	[%rd1+4], %rs57;
$L__BB1_83:
	bar.sync 	0;
	ret;
$L__BB1_84:
	cvt.u32.u16 	%r132, %rs1;
	shl.b32 	%r248, %r132, 31;
	bra.uni 	$L__BB1_16;
$L__BB1_85:
	cvt.u32.u16 	%r152, %rs3;
	shl.b32 	%r258, %r152, 31;
	bra.uni 	$L__BB1_31;
$L__BB1_86:
	cvt.u32.u16 	%r172, %rs5;
	shl.b32 	%r268, %r172, 31;
	bra.uni 	$L__BB1_46;

}
	// .globl	_Z23color_monochrome_kernelP7ushort4iifff
.visible .entry _Z23color_monochrome_kernelP7ushort4iifff(
	.param .u64 .ptr .align 1 _Z23color_monochrome_kernelP7ushort4iifff_param_0,
	.param .u32 _Z23color_monochrome_kernelP7ushort4iifff_param_1,
	.param .u32 _Z23color_monochrome_kernelP7ushort4iifff_param_2,
	.param .f32 _Z23color_monochrome_kernelP7ushort4iifff_param_3,
	.param .f32 _Z23color_monochrome_kernelP7ushort4iifff_param_4,
	.param .f32 _Z23color_monochrome_kernelP7ushort4iifff_param_5
)
{
	.reg .pred 	%p<35>;
	.reg .b16 	%rs<36>;
	.reg .b32 	%r<214>;
	.reg .b32 	%f<10>;
	.reg .b64 	%rd<5>;

	ld.param.u64 	%rd2, [_Z23color_monochrome_kernelP7ushort4iifff_param_0];
	ld.param.u32 	%r90, [_Z23color_monochrome_kernelP7ushort4iifff_param_1];
	ld.param.u32 	%r91, [_Z23color_monochrome_kernelP7ushort4iifff_param_2];
	ld.param.f32 	%f3, [_Z23color_monochrome_kernelP7ushort4iifff_param_3];
	ld.param.f32 	%f4, [_Z23color_monochrome_kernelP7ushort4iifff_param_4];
	ld.param.f32 	%f5, [_Z23color_monochrome_kernelP7ushort4iifff_param_5];
	mov.u32 	%r93, %ntid.x;
	mov.u32 	%r94, %ctaid.x;
	mov.u32 	%r95, %tid.x;
	mad.lo.s32 	%r1, %r93, %r94, %r95;
	mov.u32 	%r96, %ntid.y;
	mov.u32 	%r97, %ctaid.y;
	mov.u32 	%r98, %tid.y;
	mad.lo.s32 	%r99, %r96, %r97, %r98;
	setp.ge.s32 	%p1, %r1, %r90;
	setp.ge.s32 	%p2, %r99, %r91;
	or.pred  	%p3, %p1, %p2;
	@%p3 bra 	$L__BB2_59;
	cvta.to.global.u64 	%rd3, %rd2;
	mad.lo.s32 	%r100, %r90, %r99, %r1;
	mul.wide.s32 	%rd4, %r100, 8;
	add.s64 	%rd1, %rd3, %rd4;
	ld.global.u16 	%rs14, [%rd1];
	shr.u16 	%rs1, %rs14, 15;
	shr.u16 	%rs15, %rs14, 10;
	and.b16  	%rs13, %rs15, 31;
	cvt.u32.u16 	%r188, %rs13;
	and.b16  	%rs2, %rs14, 1023;
	cvt.u32.u16 	%r4, %rs2;
	setp.eq.s16 	%p4, %rs13, 31;
	@%p4 bra 	$L__BB2_13;
	setp.ne.s16 	%p5, %rs13, 0;
	@%p5 bra 	$L__BB2_12;
	setp.eq.s16 	%p7, %rs2, 0;
	@%p7 bra 	$L__BB2_60;
	clz.b32 	%r109, %r4;
	xor.b32  	%r110, %r109, 31;
	sub.s32 	%r5, 10, %r110;
	and.b32  	%r6, %r5, 3;
	setp.gt.u32 	%p8, %r110, 6;
	mov.b32 	%r185, 0;
	@%p8 bra 	$L__BB2_8;
	cvt.u16.u32 	%rs16, %r5;
	shr.u16 	%rs17, %rs16, 2;
	and.b16  	%rs18, %rs17, 3;
	mul.wide.u16 	%r112, %rs18, 4;
	neg.s32 	%r182, %r112;
	mov.b32 	%r185, 0;
$L__BB2_6:
	add.s32 	%r185, %r185, -4;
	add.s32 	%r182, %r182, 4;
	setp.ne.s32 	%p9, %r182, 0;
	@%p9 bra 	$L__BB2_6;
	add.s32 	%r188, %r185, 1;
$L__BB2_8:
	setp.eq.s32 	%p10, %r6, 0;
	@%p10 bra 	$L__BB2_11;
	neg.s32 	%r186, %r6;
$L__BB2_10:
	.pragma "nounroll";
	mov.u32 	%r188, %r185;
	add.s32 	%r185, %r188, -1;
	add.s32 	%r186, %r186, 1;
	setp.ne.s32 	%p11, %r186, 0;
	@%p11 bra 	$L__BB2_10;
$L__BB2_11:
	shl.b32 	%r113, %r4, %r5;
	and.b32  	%r4, %r113, 33553406;
$L__BB2_12:
	cvt.u32.u16 	%r115, %rs1;
	shl.b32 	%r116, %r4, 13;
	shl.b32 	%r117, %r115, 31;
	shl.b32 	%r118, %r188, 23;
	add.s32 	%r119, %r118, 939524096;
	or.b32  	%r120, %r119, %r117;
	or.b32  	%r191, %r120, %r116;
	bra.uni 	$L__BB2_16;
$L__BB2_13:
	setp.ne.s16 	%p6, %rs2, 0;
	@%p6 bra 	$L__BB2_15;
	cvt.u32.u16 	%r105, %rs1;
	shl.b32 	%r106, %r105, 31;
	or.b32  	%r191, %r106, 2139095040;
	bra.uni 	$L__BB2_16;
$L__BB2_15:
	cvt.u32.u16 	%r101, %rs1;
	shl.b32 	%r102, %r101, 31;
	shl.b32 	%r103, %r4, 13;
	or.b32  	%r104, %r102, %r103;
	or.b32  	%r191, %r104, 2139095040;
$L__BB2_16:
	mov.b32 	%f6, %r191;
	mul.f32 	%f1, %f3, %f6;
	ld.global.u16 	%rs20, [%rd1+2];
	shr.u16 	%rs3, %rs20, 15;
	shr.u16 	%rs21, %rs20, 10;
	and.b16  	%rs19, %rs21, 31;
	cvt.u32.u16 	%r198, %rs19;
	and.b16  	%rs4, %rs20, 1023;
	cvt.u32.u16 	%r30, %rs4;
	setp.eq.s16 	%p12, %rs19, 31;
	@%p12 bra 	$L__BB2_28;
	setp.ne.s16 	%p13, %rs19, 0;
	@%p13 bra 	$L__BB2_27;
	setp.eq.s16 	%p15, %rs4, 0;
	@%p15 bra 	$L__BB2_61;
	clz.b32 	%r129, %r30;
	xor.b32  	%r130, %r129, 31;
	sub.s32 	%r31, 10, %r130;
	and.b32  	%r32, %r31, 3;
	setp.gt.u32 	%p16, %r130, 6;
	mov.b32 	%r195, 0;
	@%p16 bra 	$L__BB2_23;
	cvt.u16.u32 	%rs22, %r31;
	shr.u16 	%rs23, %rs22, 2;
	and.b16  	%rs24, %rs23, 3;
	mul.wide.u16 	%r132, %rs24, 4;
	neg.s32 	%r192, %r132;
	mov.b32 	%r195, 0;
$L__BB2_21:
	add.s32 	%r195, %r195, -4;
	add.s32 	%r192, %r192, 4;
	setp.ne.s32 	%p17, %r192, 0;
	@%p17 bra 	$L__BB2_21;
	add.s32 	%r198, %r195, 1;
$L__BB2_23:
	setp.eq.s32 	%p18, %r32, 0;
	@%p18 bra 	$L__BB2_26;
	neg.s32 	%r196, %r32;
$L__BB2_25:
	.pragma "nounroll";
	mov.u32 	%r198, %r195;
	add.s32 	%r195, %r198, -1;
	add.s32 	%r196, %r196, 1;
	setp.ne.s32 	%p19, %r196, 0;
	@%p19 bra 	$L__BB2_25;
$L__BB2_26:
	shl.b32 	%r133, %r30, %r31;
	and.b32  	%r30, %r133, 33553406;
$L__BB2_27:
	cvt.u32.u16 	%r135, %rs3;
	shl.b32 	%r136, %r30, 13;
	shl.b32 	%r137, %r135, 31;
	shl.b32 	%r138, %r198, 23;
	add.s32 	%r139, %r138, 939524096;
	or.b32  	%r140, %r139, %r137;
	or.b32  	%r201, %r140, %r136;
	bra.uni 	$L__BB2_31;
$L__BB2_28:
	setp.ne.s16 	%p14, %rs4, 0;
	@%p14 bra 	$L__BB2_30;
	cvt.u32.u16 	%r125, %rs3;
	shl.b32 	%r126, %r125, 31;
	or.b32  	%r201, %r126, 2139095040;
	bra.uni 	$L__BB2_31;
$L__BB2_30:
	cvt.u32.u16 	%r121, %rs3;
	shl.b32 	%r122, %r121, 31;
	shl.b32 	%r123, %r30, 13;
	or.b32  	%r124, %r122, %r123;
	or.b32  	%r201, %r124, 2139095040;
$L__BB2_31:
	mov.b32 	%f7, %r201;
	fma.rn.f32 	%f2, %f4, %f7, %f1;
	ld.global.u16 	%rs26, [%rd1+4];
	shr.u16 	%rs5, %rs26, 15;
	shr.u16 	%rs27, %rs26, 10;
	and.b16  	%rs25, %rs27, 31;
	cvt.u32.u16 	%r208, %rs25;
	and.b16  	%rs6, %rs26, 1023;
	cvt.u32.u16 	%r56, %rs6;
	setp.eq.s16 	%p20, %rs25, 31;
	@%p20 bra 	$L__BB2_43;
	setp.ne.s16 	%p21, %rs25, 0;
	@%p21 bra 	$L__BB2_42;
	setp.eq.s16 	%p23, %rs6, 0;
	@%p23 bra 	$L__BB2_62;
	clz.b32 	%r149, %r56;
	xor.b32  	%r150, %r149, 31;
	sub.s32 	%r57, 10, %r150;
	and.b32  	%r58, %r57, 3;
	setp.gt.u32 	%p24, %r150, 6;
	mov.b32 	%r205, 0;
	@%p24 bra 	$L__BB2_38;
	cvt.u16.u32 	%rs28, %r57;
	shr.u16 	%rs29, %rs28, 2;
	and.b16  	%rs30, %rs29, 3;
	mul.wide.u16 	%r152, %rs30, 4;
	neg.s32 	%r202, %r152;
	mov.b32 	%r205, 0;
$L__BB2_36:
	add.s32 	%r205, %r205, -4;
	add.s32 	%r202, %r202, 4;
	setp.ne.s32 	%p25, %r202, 0;
	@%p25 bra 	$L__BB2_36;
	add.s32 	%r208, %r205, 1;
$L__BB2_38:
	setp.eq.s32 	%p26, %r58, 0;
	@%p26 bra 	$L__BB2_41;
	neg.s32 	%r206, %r58;
$L__BB2_40:
	.pragma "nounroll";
	mov.u32 	%r208, %r205;
	add.s32 	%r205, %r208, -1;
	add.s32 	%r206, %r206, 1;
	setp.ne.s32 	%p27, %r206, 0;
	@%p27 bra 	$L__BB2_40;
$L__BB2_41:
	shl.b32 	%r153, %r56, %r57;
	and.b32  	%r56, %r153, 33553406;
$L__BB2_42:
	cvt.u32.u16 	%r155, %rs5;
	shl.b32 	%r156, %r56, 13;
	shl.b32 	%r157, %r155, 31;
	shl.b32 	%r158, %r208, 23;
	add.s32 	%r159, %r158, 939524096;
	or.b32  	%r160, %r159, %r157;
	or.b32  	%r211, %r160, %r156;
	bra.uni 	$L__BB2_46;
$L__BB2_43:
	setp.ne.s16 	%p22, %rs6, 0;
	@%p22 bra 	$L__BB2_45;
	cvt.u32.u16 	%r145, %rs5;
	shl.b32 	%r146, %r145, 31;
	or.b32  	%r211, %r146, 2139095040;
	bra.uni 	$L__BB2_46;
$L__BB2_45:
	cvt.u32.u16 	%r141, %rs5;
	shl.b32 	%r142, %r141, 31;
	shl.b32 	%r143, %r56, 13;
	or.b32  	%r144, %r142, %r143;
	or.b32  	%r211, %r144, 2139095040;
$L__BB2_46:
	mov.b32 	%f8, %r211;
	fma.rn.f32 	%f9, %f5, %f8, %f2;
	mov.b32 	%r81, %f9;
	shr.u32 	%r161, %r81, 16;
	and.b32  	%r82, %r161, 32768;
	shr.u32 	%r162, %r81, 23;
	and.b32  	%r83, %r162, 255;
	add.s32 	%r212, %r83, -112;
	and.b32  	%r213, %r81, 8388607;
	setp.gt.u32 	%p28, %r83, 112;
	@%p28 bra 	$L__BB2_49;
	setp.lt.u32 	%p34, %r83, 102;
	mov.b16 	%rs35, 0;
	@%p34 bra 	$L__BB2_58;
	or.b32  	%r173, %r213, 8388608;
	sub.s32 	%r174, 113, %r83;
	shr.u32 	%r175, %r173, %r174;
	shl.b32 	%r176, %r175, 1;
	and.b32  	%r177, %r176, 8192;
	add.s32 	%r178, %r177, %r175;
	shr.u32 	%r179, %r178, 13;
	or.b32  	%r180, %r179, %r82;
	cvt.u16.u32 	%rs35, %r180;
	bra.uni 	$L__BB2_58;
$L__BB2_49:
	setp.ne.s32 	%p29, %r212, 143;
	@%p29 bra 	$L__BB2_53;
	setp.ne.s32 	%p33, %r213, 0;
	@%p33 bra 	$L__BB2_52;
	cvt.u16.u32 	%rs33, %r82;
	or.b16  	%rs35, %rs33, 31744;
	bra.uni 	$L__BB2_58;
$L__BB2_52:
	shr.u32 	%r171, %r213, 13;
	or.b32  	%r172, %r82, %r171;
	cvt.u16.u32 	%rs32, %r172;
	or.b16  	%rs35, %rs32, 31744;
	bra.uni 	$L__BB2_58;
$L__BB2_53:
	and.b32  	%r163, %r81, 4096;
	setp.eq.s32 	%p30, %r163, 0;
	@%p30 bra 	$L__BB2_55;
	add.s32 	%r164, %r213, 8192;
	and.b32  	%r165, %r164, 8388608;
	setp.eq.s32 	%p31, %r165, 0;
	add.s32 	%r166, %r83, -111;
	selp.b32 	%r212, %r212, %r166, %p31;
	selp.b32 	%r213, %r164, 0, %p31;
$L__BB2_55:
	setp.lt.u32 	%p32, %r212, 31;
	@%p32 bra 	$L__BB2_57;
	cvt.u16.u32 	%rs31, %r82;
	or.b16  	%rs35, %rs31, 31744;
	bra.uni 	$L__BB2_58;
$L__BB2_57:
	shl.b32 	%r167, %r212, 10;
	shr.u32 	%r168, %r213, 13;
	or.b32  	%r169, %r167, %r168;
	or.b32  	%r170, %r169, %r82;
	cvt.u16.u32 	%rs35, %r170;
$L__BB2_58:
	mov.b32 	%r181, {%rs35, %rs35};
	st.global.u32 	[%rd1], %r181;
	st.global.u16 	[%rd1+4], %rs35;
$L__BB2_59:
	bar.sync 	0;
	ret;
$L__BB2_60:
	cvt.u32.u16 	%r114, %rs1;
	shl.b32 	%r191, %r114, 31;
	bra.uni 	$L__BB2_16;
$L__BB2_61:
	cvt.u32.u16 	%r134, %rs3;
	shl.b32 	%r201, %r134, 31;
	bra.uni 	$L__BB2_31;
$L__BB2_62:
	cvt.u32.u16 	%r154, %rs5;
	shl.b32 	%r211, %r154, 31;
	bra.uni 	$L__BB2_46;

}
	// .globl	_Z23linear_transform_kernelP6float4S0_i
.visible .entry _Z23linear_transform_kernelP6float4S0_i(
	.param .u64 .ptr .align 1 _Z23linear_transform_kernelP6float4S0_i_param_0,
	.param .u64 .ptr .align 1 _Z23linear_transform_kernelP6float4S0_i_param_1,
	.param .u32 _Z23linear_transform_kernelP6float4S0_i_param_2
)
{
	.reg .pred 	%p<2>;
	.reg .b32 	%r<6>;
	.reg .b32 	%f<64>;
	.reg .b64 	%rd<7>;
	// demoted variable
	.shared .align 16 .f32 _ZZ23linear_transform_kernelP6float4S0_iE1m_$_0;
	// demoted variable
	.shared .align 4 .f32 _ZZ23linear_transform_kernelP6float4S0_iE1m_$_1;
	// demoted variable
	.shared .align 8 .f32 _ZZ23linear_transform_kernelP6float4S0_iE1m_$_2;
	// demoted variable
	.shared .align 4 .f32 _ZZ23linear_transform_kernelP6float4S0_iE1m_$_3;
	// demoted variable
	.shared .align 16 .f32 _ZZ23linear_transform_kernelP6float4S0_iE1m_$_4;
	// demoted variable
	.shared .align 4 .f32 _ZZ23linear_transform_kernelP6float4S0_iE1m_$_5;
	// demoted variable
	.shared .align 8 .f32 _ZZ23linear_transform_kernelP6float4S0_iE1m_$_6;
	// demoted variable
	.shared .align 4 .f32 _ZZ23linear_transform_kernelP6float4S0_iE1m_$_7;
	// demoted variable
	.shared .align 16 .f32 _ZZ23linear_transform_kernelP6float4S0_iE1m_$_8;
	// demoted variable
	.shared .align 4 .f32 _ZZ23linear_transform_kernelP6float4S0_iE1m_$_9;
	// demoted variable
	.shared .align 8 .f32 _ZZ23linear_transform_kernelP6float4S0_iE1m_$_10;
	// demoted variable
	.shared .align 4 .f32 _ZZ23linear_transform_kernelP6float4S0_iE1m_$_11;
	// demoted variable
	.shared .align 16 .f32 _ZZ23linear_transform_kernelP6float4S0_iE1m_$_12;
	// demoted variable
	.shared .align 4 .f32 _ZZ23linear_transform_kernelP6float4S0_iE1m_$_13;
	// demoted variable
	.shared .align 8 .f32 _ZZ23linear_transform_kernelP6float4S0_iE1m_$_14;
	// demoted variable
	.shared .align 4 .f32 _ZZ23linear_transform_kernelP6float4S0_iE1m_$_15;
	ld.param.u64 	%rd1, [_Z23linear_transform_kernelP6float4S0_i_param_0];
	ld.param.u64 	%rd2, [_Z23linear_transform_kernelP6float4S0_i_param_1];
	ld.param.u32 	%r2, [_Z23linear_transform_kernelP6float4S0_i_param_2];
	cvta.to.global.u64 	%rd3, %rd2;
	mov.u32 	%r3, %ntid.x;
	mov.u32 	%r4, %ctaid.x;
	mov.u32 	%r5, %tid.x;
	mad.lo.s32 	%r1, %r3, %r4, %r5;
	ld.global.v4.f32 	{%f1, %f2, %f3, %f4}, [%rd3];
	st.shared.f32 	[_ZZ23linear_transform_kernelP6float4S0_iE1m_$_0], %f1;
	st.shared.f32 	[_ZZ23linear_transform_kernelP6float4S0_iE1m_$_1], %f2;
	st.shared.f32 	[_ZZ23linear_transform_kernelP6float4S0_iE1m_$_2], %f3;
	st.shared.f32 	[_ZZ23linear_transform_kernelP6float4S0_iE1m_$_3], %f4;
	ld.global.v4.f32 	{%f5, %f6, %f7, %f8}, [%rd3+16];
	st.shared.f32 	[_ZZ23linear_transform_kernelP6float4S0_iE1m_$_4], %f5;
	st.shared.f32 	[_ZZ23linear_transform_kernelP6float4S0_iE1m_$_5], %f6;
	st.shared.f32 	[_ZZ23linear_transform_kernelP6float4S0_iE1m_$_6], %f7;
	st.shared.f32 	[_ZZ23linear_transform_kernelP6float4S0_iE1m_$_7], %f8;
	ld.global.v4.f32 	{%f9, %f10, %f11, %f12}, [%rd3+32];
	st.shared.f32 	[_ZZ23linear_transform_kernelP6float4S0_iE1m_$_8], %f9;
	st.shared.f32 	[_ZZ23linear_transform_kernelP6float4S0_iE1m_$_9], %f10;
	st.shared.f32 	[_ZZ23linear_transform_kernelP6float4S0_iE1m_$_10], %f11;
	st.shared.f32 	[_ZZ23linear_transform_kernelP6float4S0_iE1m_$_11], %f12;
	ld.global.v4.f32 	{%f13, %f14, %f15, %f16}, [%rd3+48];
	st.shared.f32 	[_ZZ23linear_transform_kernelP6float4S0_iE1m_$_12], %f13;
	st.shared.f32 	[_ZZ23linear_transform_kernelP6float4S0_iE1m_$_13], %f14;
	st.shared.f32 	[_ZZ23linear_transform_kernelP6float4S0_iE1m_$_14], %f15;
	st.shared.f32 	[_ZZ23linear_transform_kernelP6float4S0_iE1m_$_15], %f16;
	bar.sync 	0;
	setp.ge.s32 	%p1, %r1, %r2;
	@%p1 bra 	$L__BB3_2;
	cvta.to.global.u64 	%rd4, %rd1;
	mul.wide.s32 	%rd5, %r1, 16;
	add.s64 	%rd6, %rd4, %rd5;
	ld.global.v4.f32 	{%f17, %f18, %f19, %f20}, [%rd6];
	ld.shared.f32 	%f21, [_ZZ23linear_transform_kernelP6float4S0_iE1m_$_12];
	ld.shared.f32 	%f22, [_ZZ23linear_transform_kernelP6float4S0_iE1m_$_13];
	mul.f32 	%f23, %f18, %f22;
	fma.rn.f32 	%f24, %f17, %f21, %f23;
	ld.shared.f32 	%f25, [_ZZ23linear_transform_kernelP6float4S0_iE1m_$_14];
	fma.rn.f32 	%f26, %f19, %f25, %f24;
	ld.shared.f32 	%f27, [_ZZ23linear_transform_kernelP6float4S0_iE1m_$_15];
	add.f32 	%f28, %f27, %f26;
	ld.shared.f32 	%f29, [_ZZ23linear_transform_kernelP6float4S0_iE1m_$_0];
	ld.shared.f32 	%f30, [_ZZ23linear_transform_kernelP6float4S0_iE1m_$_1];
	mul.f32 	%f31, %f18, %f30;
	fma.rn.f32 	%f32, %f17, %f29, %f31;
	ld.shared.f32 	%f33, [_ZZ23linear_transform_kernelP6float4S0_iE1m_$_2];
	fma.rn.f32 	%f34, %f19, %f33, %f32;
	ld.shared.f32 	%f35, [_ZZ23linear_transform_kernelP6float4S0_iE1m_$_3];
	add.f32 	%f36, %f35, %f34;
	div.rn.f32 	%f37, %f36, %f28;
	ld.shared.f32 	%f38, [_ZZ23linear_transform_kernelP6float4S0_iE1m_$_4];
	ld.shared.f32 	%f39, [_ZZ23linear_transform_kernelP6float4S0_iE1m_$_5];
	mul.f32 	%f40, %f18, %f39;
	fma.rn.f32 	%f41, %f17, %f38, %f40;
	ld.shared.f32 	%f42, [_ZZ23linear_transform_kernelP6float4S0_iE1m_$_6];
	fma.rn.f32 	%f43, %f19, %f42, %f41;
	ld.shared.f32 	%f44, [_ZZ23linear_transform_kernelP6float4S0_iE1m_$_7];
	add.f32 	%f45, %f44, %f43;
	div.rn.f32 	%f46, %f45, %f28;
	ld.shared.f32 	%f47, [_ZZ23linear_transform_kernelP6float4S0_iE1m_$_8];
	ld.shared.f32 	%f48, [_ZZ23linear_transform_kernelP6float4S0_iE1m_$_9];
	mul.f32 	%f49, %f18, %f48;
	fma.rn.f32 	%f50, %f17, %f47, %f49;
	ld.shared.f32 	%f51, [_ZZ23linear_transform_kernelP6float4S0_iE1m_$_10];
	fma.rn.f32 	%f52, %f19, %f51, %f50;
	ld.shared.f32 	%f53, [_ZZ23linear_transform_kernelP6float4S0_iE1m_$_11];
	add.f32 	%f54, %f53, %f52;
	div.rn.f32 	%f55, %f54, %f28;
	mov.f32 	%f56, 0f3F800000;
	sub.f32 	%f57, %f56, %f20;
	mul.f32 	%f58, %f20, %f37;
	fma.rn.f32 	%f59, %f17, %f57, %f58;
	mul.f32 	%f60, %f20, %f46;
	fma.rn.f32 	%f61, %f18, %f57, %f60;
	st.global.v2.f32 	[%rd6], {%f59, %f61};
	mul.f32 	%f62, %f20, %f55;
	fma.rn.f32 	%f63, %f19, %f57, %f62;
	st.global.f32 	[%rd6+8], %f63;
$L__BB3_2:
	bar.sync 	0;
	ret;

}
	// .globl	_Z20test_double_to_floatPdPfi
.visible .entry _Z20test_double_to_floatPdPfi(
	.param .u64 .ptr .align 1 _Z20test_double_to_floatPdPfi_param_0,
	.param .u64 .ptr .align 1 _Z20test_double_to_floatPdPfi_param_1,
	.param .u32 _Z20test_double_to_floatPdPfi_param_2
)
{
	.reg .pred 	%p<2>;
	.reg .b32 	%r<6>;
	.reg .b32 	%f<2>;
	.reg .b64 	%rd<9>;
	.reg .b64 	%fd<2>;

	ld.param.u64 	%rd1, [_Z20test_double_to_floatPdPfi_param_0];
	ld.param.u64 	%rd2, [_Z20test_double_to_floatPdPfi_param_1];
	ld.param.u32 	%r2, [_Z20test_double_to_floatPdPfi_param_2];
	mov.u32 	%r3, %ntid.x;
	mov.u32 	%r4, %ctaid.x;
	mov.u32 	%r5, %tid.x;
	mad.lo.s32 	%r1, %r3, %r4, %r5;
	setp.ge.s32 	%p1, %r1, %r2;
	@%p1 bra 	$L__BB4_2;
	cvta.to.global.u64 	%rd3, %rd1;
	cvta.to.global.u64 	%rd4, %rd2;
	mul.wide.s32 	%rd5, %r1, 8;
	add.s64 	%rd6, %rd3, %rd5;
	ld.global.f64 	%fd1, [%rd6];
	cvt.rn.f32.f64 	%f1, %fd1;
	mul.wide.s32 	%rd7, %r1, 4;
	add.s64 	%rd8, %rd4, %rd7;
	st.global.f32 	[%rd8], %f1;
$L__BB4_2:
	ret;

}


// ===== COMPILED SASS (sm_100) =====

	.target	sm_100

	.elftype	@"ET_EXEC"


//--------------------- .note.nv.tkinfo           --------------------------
	.section	.note.nv.tkinfo,"",@"SHT_NOTE"
	.sectionflags	@"SHF_NOTE_NV_TKINFO"
	.tkinfo
        /*0018*/ 	.word	0x00000002
        /*0030*/ 	.string	""
        /*0030*/ 	.string	"ptxas"
        /*0030*/ 	.string	"Cuda compilation tools, release 13.0, V13.0.88"
        /*0030*/ 	.string	"Build cuda_13.0.r13.0/compiler.36424714_0"
        /*0030*/ 	.string	"-arch sm_100 -m 64 "



//--------------------- .note.nv.cuinfo           --------------------------
	.section	.note.nv.cuinfo,"",@"SHT_NOTE"
	.sectionflags	@"SHF_NOTE_NV_CUINFO"
        /*0018*/ 	.short	0x0002
        /*001a*/ 	.short	0x0064
        /*001c*/ 	.short	0x0082
	.zero		2


//--------------------- .nv.info                  --------------------------
	.section	.nv.info,"",@"SHT_CUDA_INFO"
	.align	4


	//----- nvinfo : EIATTR_REGCOUNT
	.align		4
        /*0000*/ 	.byte	0x04, 0x2f
        /*0002*/ 	.short	(.L_1 - .L_0)
	.align		4
.L_0:
        /*0004*/ 	.word	index@(_Z10add_kernelP7ushort4iif)
        /*0008*/ 	.word	0x00000010


	//----- nvinfo : EIATTR_FRAME_SIZE
	.align		4
.L_1:
        /*000c*/ 	.byte	0x04, 0x11
        /*000e*/ 	.short	(.L_3 - .L_2)
	.align		4
.L_2:
        /*0010*/ 	.word	index@(_Z10add_kernelP7ushort4iif)
        /*0014*/ 	.word	0x00000000


	//----- nvinfo : EIATTR_REGCOUNT
	.align		4
.L_3:
        /*0018*/ 	.byte	0x04, 0x2f
        /*001a*/ 	.short	(.L_5 - .L_4)
	.align		4
.L_4:
        /*001c*/ 	.word	index@(_Z15multiply_kernelP7ushort4iif)
        /*0020*/ 	.word	0x00000010


	//----- nvinfo : EIATTR_FRAME_SIZE
	.align		4
.L_5:
        /*0024*/ 	.byte	0x04, 0x11
        /*0026*/ 	.short	(.L_7 - .L_6)
	.align		4
.L_6:
        /*0028*/ 	.word	index@(_Z15multiply_kernelP7ushort4iif)
        /*002c*/ 	.word	0x00000000


	//----- nvinfo : EIATTR_REGCOUNT
	.align		4
.L_7:
        /*0030*/ 	.byte	0x04, 0x2f
        /*0032*/ 	.short	(.L_9 - .L_8)
	.align		4
.L_8:
        /*0034*/ 	.word	index@(_Z23color_monochrome_kernelP7ushort4iifff)
        /*0038*/ 	.word	0x0000000f


	//----- nvinfo : EIATTR_FRAME_SIZE
	.align		4
.L_9:
        /*003c*/ 	.byte	0x04, 0x11
        /*003e*/ 	.short	(.L_11 - .L_10)
	.align		4
.L_10:
        /*0040*/ 	.word	index@(_Z23color_monochrome_kernelP7ushort4iifff)
        /*0044*/ 	.word	0x00000000


	//----- nvinfo : EIATTR_REGCOUNT
	.align		4
.L_11:
        /*0048*/ 	.byte	0x04, 0x2f
        /*004a*/ 	.short	(.L_13 - .L_12)
	.align		4
.L_12:
        /*004c*/ 	.word	index@(_Z23linear_transform_kernelP6float4S0_i)
        /*0050*/ 	.word	0x00000018


	//----- nvinfo : EIATTR_FRAME_SIZE
	.align		4
.L_13:
        /*0054*/ 	.byte	0x04, 0x11
        /*0056*/ 	.short	(.L_15 - .L_14)
	.align		4
.L_14:
        /*0058*/ 	.word	index@($__internal_0_$__cuda_sm3x_div_rn_noftz_f32_slowpath)
        /*005c*/ 	.word	0x00000000


	//----- nvinfo : EIATTR_FRAME_SIZE
	.align		4
.L_15:
        /*0060*/ 	.byte	0x04, 0x11
        /*0062*/ 	.short	(.L_17 - .L_16)
	.align		4
.L_16:
        /*0064*/ 	.word	index@(_Z23linear_transform_kernelP6float4S0_i)
        /*0068*/ 	.word	0x00000000


	//----- nvinfo : EIATTR_REGCOUNT
	.align		4
.L_17:
        /*006c*/ 	.byte	0x04, 0x2f
        /*006e*/ 	.short	(.L_19 - .L_18)
	.align		4
.L_18:
        /*0070*/ 	.word	index@(_Z20test_double_to_floatPdPfi)
        /*0074*/ 	.word	0x0000000c


	//----- nvinfo : EIATTR_FRAME_SIZE
	.align		4
.L_19:
        /*0078*/ 	.byte	0x04, 0x11
        /*007a*/ 	.short	(.L_21 - .L_20)
	.align		4
.L_20:
        /*007c*/ 	.word	index@(_Z20test_double_to_floatPdPfi)
        /*0080*/ 	.word	0x00000000


	//----- nvinfo : EIATTR_MIN_STACK_SIZE
	.align		4
.L_21:
        /*0084*/ 	.byte	0x04, 0x12
        /*0086*/ 	.short	(.L_23 - .L_22)
	.align		4
.L_22:
        /*0088*/ 	.word	index@(_Z20test_double_to_floatPdPfi)
        /*008c*/ 	.word	0x00000000


	//----- nvinfo : EIATTR_MIN_STACK_SIZE
	.align		4
.L_23:
        /*0090*/ 	.byte	0x04, 0x12
        /*0092*/ 	.short	(.L_25 - .L_24)
	.align		4
.L_24:
        /*0094*/ 	.word	index@(_Z23linear_transform_kernelP6float4S0_i)
        /*0098*/ 	.word	0x00000000


	//----- nvinfo : EIATTR_MIN_STACK_SIZE
	.align		4
.L_25:
        /*009c*/ 	.byte	0x04, 0x12
        /*009e*/ 	.short	(.L_27 - .L_26)
	.align		4
.L_26:
        /*00a0*/ 	.word	index@(_Z23color_monochrome_kernelP7ushort4iifff)
        /*00a4*/ 	.word	0x00000000


	//----- nvinfo : EIATTR_MIN_STACK_SIZE
	.align		4
.L_27:
        /*00a8*/ 	.byte	0x04, 0x12
        /*00aa*/ 	.short	(.L_29 - .L_28)
	.align		4
.L_28:
        /*00ac*/ 	.word	index@(_Z15multiply_kernelP7ushort4iif)
        /*00b0*/ 	.word	0x00000000


	//----- nvinfo : EIATTR_MIN_STACK_SIZE
	.align		4
.L_29:
        /*00b4*/ 	.byte	0x04, 0x12
        /*00b6*/ 	.short	(.L_31 - .L_30)
	.align		4
.L_30:
        /*00b8*/ 	.word	index@(_Z10add_kernelP7ushort4iif)
        /*00bc*/ 	.word	0x00000000
.L_31:


//--------------------- .nv.compat                --------------------------
	.section	.nv.compat,"",@"SHT_CUDA_COMPAT_INFO"
	.align	4
        /*0000*/ 	.byte	0x02, 0x09, 0x00, 0x00, 0x02, 0x02, 0x01, 0x00, 0x02, 0x05, 0x05, 0x00, 0x03, 0x07, 0x01, 0x01
        /*0010*/ 	.byte	0x02, 0x03, 0x00, 0x00, 0x02, 0x06, 0x01, 0x00, 0x04, 0x0b, 0x08, 0x00, 0x01, 0x00, 0x00, 0x00
        /*0020*/ 	.byte	0x00, 0x00, 0x00, 0x00


//--------------------- .nv.info._Z20test_double_to_floatPdPfi --------------------------
	.section	.nv.info._Z20test_double_to_floatPdPfi,"",@"SHT_CUDA_INFO"
	.sectionflags	@""
	.align	4


	//----- nvinfo : EIATTR_CUDA_API_VERSION
	.align		4
        /*0000*/ 	.byte	0x04, 0x37
        /*0002*/ 	.short	(.L_33 - .L_32)
.L_32:
        /*0004*/ 	.word	0x00000082


	//----- nvinfo : EIATTR_KPARAM_INFO
	.align		4
.L_33:
        /*0008*/ 	.byte	0x04, 0x17
        /*000a*/ 	.short	(.L_35 - .L_34)
.L_34:
        /*000c*/ 	.word	0x00000000
        /*0010*/ 	.short	0x0002
        /*0012*/ 	.short	0x0010
        /*0014*/ 	.byte	0x00, 0xf0, 0x11, 0x00


	//----- nvinfo : EIATTR_KPARAM_INFO
	.align		4
.L_35:
        /*0018*/ 	.byte	0x04, 0x17
        /*001a*/ 	.short	(.L_37 - .L_36)
.L_36:
        /*001c*/ 	.word	0x00000000
        /*0020*/ 	.short	0x0001
        /*0022*/ 	.short	0x0008
        /*0024*/ 	.byte	0x00, 0xf5, 0x21, 0x00


	//----- nvinfo : EIATTR_KPARAM_INFO
	.align		4
.L_37:
        /*0028*/ 	.byte	0x04, 0x17
        /*002a*/ 	.short	(.L_39 - .L_38)
.L_38:
        /*002c*/ 	.word	0x00000000
        /*0030*/ 	.short	0x0000
        /*0032*/ 	.short	0x0000
        /*0034*/ 	.byte	0x00, 0xf5, 0x21, 0x00


	//----- nvinfo : EIATTR_SPARSE_MMA_MASK
	.align		4
.L_39:
        /*0038*/ 	.byte	0x03, 0x50
        /*003a*/ 	.short	0x0000


	//----- nvinfo : EIATTR_MAXREG_COUNT
	.align		4
        /*003c*/ 	.byte	0x03, 0x1b
        /*003e*/ 	.short	0x00ff


	//----- nvinfo : EIATTR_MERCURY_ISA_VERSION
	.align		4
        /*0040*/ 	.byte	0x03, 0x5f
        /*0042*/ 	.short	0x0101


	//----- nvinfo : EIATTR_VRC_CTA_INIT_COUNT
	.align		4
        /*0044*/ 	.byte	0x02, 0x4a
	.zero		1
	.zero		1


	//----- nvinfo : EIATTR_EXIT_INSTR_OFFSETS
	.align		4
        /*0048*/ 	.byte	0x04, 0x1c
        /*004a*/ 	.short	(.L_41 - .L_40)


	//   ....[0]....
.L_40:
        /*004c*/ 	.word	0x00000070


	//   ....[1]....
        /*0050*/ 	.word	0x00000100


	//----- nvinfo : EIATTR_CBANK_PARAM_SIZE
	.align		4
.L_41:
        /*0054*/ 	.byte	0x03, 0x19
        /*0056*/ 	.short	0x0014


	//----- nvinfo : EIATTR_PARAM_CBANK
	.align		4
        /*0058*/ 	.byte	0x04, 0x0a
        /*005a*/ 	.short	(.L_43 - .L_42)
	.align		4
.L_42:
        /*005c*/ 	.word	index@(.nv.constant0._Z20test_double_to_floatPdPfi)
        /*0060*/ 	.short	0x0380
        /*0062*/ 	.short	0x0014


	//----- nvinfo : EIATTR_SW_WAR
	.align		4
.L_43:
        /*0064*/ 	.byte	0x04, 0x36
        /*0066*/ 	.short	(.L_45 - .L_44)
.L_44:
        /*0068*/ 	.word	0x00000008
.L_45:


//--------------------- .nv.info._Z23linear_transform_kernelP6float4S0_i --------------------------
	.section	.nv.info._Z23linear_transform_kernelP6float4S0_i,"",@"SHT_CUDA_INFO"
	.sectionflags	@""
	.align	4


	//----- nvinfo : EIATTR_CUDA_API_VERSION
	.align		4
        /*0000*/ 	.byte	0x04, 0x37
        /*0002*/ 	.short	(.L_47 - .L_46)
.L_46:
        /*0004*/ 	.word	0x00000082


	//----- nvinfo : EIATTR_KPARAM_INFO
	.align		4
.L_47:
        /*0008*/ 	.byte	0x04, 0x17
        /*000a*/ 	.short	(.L_49 - .L_48)
.L_48:
        /*000c*/ 	.word	0x00000000
        /*0010*/ 	.short	0x0002
        /*0012*/ 	.short	0x0010
        /*0014*/ 	.byte	0x00, 0xf0, 0x11, 0x00


	//----- nvinfo : EIATTR_KPARAM_INFO
	.align		4
.L_49:
        /*0018*/ 	.byte	0x04, 0x17
        /*001a*/ 	.short	(.L_51 - .L_50)
.L_50:
        /*001c*/ 	.word	0x00000000
        /*0020*/ 	.short	0x0001
        /*0022*/ 	.short	0x0008
        /*0024*/ 	.byte	0x00, 0xf5, 0x21, 0x00


	//----- nvinfo : EIATTR_KPARAM_INFO
	.align		4
.L_51:
        /*0028*/ 	.byte	0x04, 0x17
        /*002a*/ 	.short	(.L_53 - .L_52)
.L_52:
        /*002c*/ 	.word	0x00000000
        /*0030*/ 	.short	0x0000
        /*0032*/ 	.short	0x0000
        /*0034*/ 	.byte	0x00, 0xf5, 0x21, 0x00


	//----- nvinfo : EIATTR_SPARSE_MMA_MASK
	.align		4
.L_53:
        /*0038*/ 	.byte	0x03, 0x50
        /*003a*/ 	.short	0x0000


	//----- nvinfo : EIATTR_MAXREG_COUNT
	.align		4
        /*003c*/ 	.byte	0x03, 0x1b
        /*003e*/ 	.short	0x00ff


	//----- nvinfo : EIATTR_NUM_BARRIERS
	.align		4
        /*0040*/ 	.byte	0x02, 0x4c
        /*0042*/ 	.byte	0x01
	.zero		1


	//----- nvinfo : EIATTR_MERCURY_ISA_VERSION
	.align		4
        /*0044*/ 	.byte	0x03, 0x5f
        /*0046*/ 	.short	0x0101


	//----- nvinfo : EIATTR_VRC_CTA_INIT_COUNT
	.align		4
        /*0048*/ 	.byte	0x02, 0x4a
	.zero		1
	.zero		1


	//----- nvinfo : EIATTR_EXIT_INSTR_OFFSETS
	.align		4
        /*004c*/ 	.byte	0x04, 0x1c
        /*004e*/ 	.short	(.L_55 - .L_54)


	//   ....[0]....
.L_54:
        /*0050*/ 	.word	0x00000670


	//----- nvinfo : EIATTR_CRS_STACK_SIZE
	.align		4
.L_55:
        /*0054*/ 	.byte	0x04, 0x1e
        /*0056*/ 	.short	(.L_57 - .L_56)
.L_56:
        /*0058*/ 	.word	0x00000000


	//----- nvinfo : EIATTR_CBANK_PARAM_SIZE
	.align		4
.L_57:
        /*005c*/ 	.byte	0x03, 0x19
        /*005e*/ 	.short	0x0014


	//----- nvinfo : EIATTR_PARAM_CBANK
	.align		4
        /*0060*/ 	.byte	0x04, 0x0a
        /*0062*/ 	.short	(.L_59 - .L_58)
	.align		4
.L_58:
        /*0064*/ 	.word	index@(.nv.constant0._Z23linear_transform_kernelP6float4S0_i)
        /*0068*/ 	.short	0x0380
        /*006a*/ 	.short	0x0014


	//----- nvinfo : EIATTR_SW_WAR
	.align		4
.L_59:
        /*006c*/ 	.byte	0x04, 0x36
        /*006e*/ 	.short	(.L_61 - .L_60)
.L_60:
        /*0070*/ 	.word	0x00000008
.L_61:


//--------------------- .nv.info._Z23color_monochrome_kernelP7ushort4iifff --------------------------
	.section	.nv.info._Z23color_monochrome_kernelP7ushort4iifff,"",@"SHT_CUDA_INFO"
	.sectionflags	@""
	.align	4


	//----- nvinfo : EIATTR_CUDA_API_VERSION
	.align		4
        /*0000*/ 	.byte	0x04, 0x37
        /*0002*/ 	.short	(.L_63 - .L_62)
.L_62:
        /*0004*/ 	.word	0x00000082


	//----- nvinfo : EIATTR_KPARAM_INFO
	.align		4
.L_63:
        /*0008*/ 	.byte	0x04, 0x17
        /*000a*/ 	.short	(.L_65 - .L_64)
.L_64:
        /*000c*/ 	.word	0x00000000
        /*0010*/ 	.short	0x0005
        /*0012*/ 	.short	0x0018
        /*0014*/ 	.byte	0x00, 0xf0, 0x11, 0x00


	//----- nvinfo : EIATTR_KPARAM_INFO
	.align		4
.L_65:
        /*0018*/ 	.byte	0x04, 0x17
        /*001a*/ 	.short	(.L_67 - .L_66)
.L_66:
        /*001c*/ 	.word	0x00000000
        /*0020*/ 	.short	0x0004
        /*0022*/ 	.short	0x0014
        /*0024*/ 	.byte	0x00, 0xf0, 0x11, 0x00


	//----- nvinfo : EIATTR_KPARAM_INFO
	.align		4
.L_67:
        /*0028*/ 	.byte	0x04, 0x17
        /*002a*/ 	.short	(.L_69 - .L_68)
.L_68:
        /*002c*/ 	.word	0x00000000
        /*0030*/ 	.short	0x0003
        /*0032*/ 	.short	0x0010
        /*0034*/ 	.byte	0x00, 0xf0, 0x11, 0x00


	//----- nvinfo : EIATTR_KPARAM_INFO
	.align		4
.L_69:
        /*0038*/ 	.byte	0x04, 0x17
        /*003a*/ 	.short	(.L_71 - .L_70)
.L_70:
        /*003c*/ 	.word	0x00000000
        /*0040*/ 	.short	0x0002
        /*0042*/ 	.short	0x000c
        /*0044*/ 	.byte	0x00, 0xf0, 0x11, 0x00


	//----- nvinfo : EIATTR_KPARAM_INFO
	.align		4
.L_71:
        /*0048*/ 	.byte	0x04, 0x17
        /*004a*/ 	.short	(.L_73 - .L_72)
.L_72:
        /*004c*/ 	.word	0x00000000
        /*0050*/ 	.short	0x0001
        /*0052*/ 	.short	0x0008
        /*0054*/ 	.byte	0x00, 0xf0, 0x11, 0x00


	//----- nvinfo : EIATTR_KPARAM_INFO
	.align		4
.L_73:
        /*0058*/ 	.byte	0x04, 0x17
        /*005a*/ 	.short	(.L_75 - .L_74)
.L_74:
        /*005c*/ 	.word	0x00000000
        /*0060*/ 	.short	0x0000
        /*0062*/ 	.short	0x0000
        /*0064*/ 	.byte	0x00, 0xf5, 0x21, 0x00


	//----- nvinfo : EIATTR_SPARSE_MMA_MASK
	.align		4
.L_75:
        /*0068*/ 	.byte	0x03, 0x50
        /*006a*/ 	.short	0x0000


	//----- nvinfo : EIATTR_MAXREG_COUNT
	.align		4
        /*006c*/ 	.byte	0x03, 0x1b
        /*006e*/ 	.short	0x00ff


	//----- nvinfo : EIATTR_NUM_BARRIERS
	.align		4
        /*0070*/ 	.byte	0x02, 0x4c
        /*0072*/ 	.byte	0x01
	.zero		1


	//----- nvinfo : EIATTR_MERCURY_ISA_VERSION
	.align		4
        /*0074*/ 	.byte	0x03, 0x5f
        /*0076*/ 	.short	0x0101


	//----- nvinfo : EIATTR_VRC_CTA_INIT_COUNT
	.align		4
        /*0078*/ 	.byte	0x02, 0x4a
	.zero		1
	.zero		1


	//----- nvinfo : EIATTR_EXIT_INSTR_OFFSETS
	.align		4
        /*007c*/ 	.byte	0x04, 0x1c
        /*007e*/ 	.short	(.L_77 - .L_76)


	//   ....[0]....
.L_76:
        /*0080*/ 	.word	0x000014a0


	//----- nvinfo : EIATTR_CRS_STACK_SIZE
	.align		4
.L_77:
        /*0084*/ 	.byte	0x04, 0x1e
        /*0086*/ 	.short	(.L_79 - .L_78)
.L_78:
        /*0088*/ 	.word	0x00000000


	//----- nvinfo : EIATTR_CBANK_PARAM_SIZE
	.align		4
.L_79:
        /*008c*/ 	.byte	0x03, 0x19
        /*008e*/ 	.short	0x001c


	//----- nvinfo : EIATTR_PARAM_CBANK
	.align		4
        /*0090*/ 	.byte	0x04, 0x0a
        /*0092*/ 	.short	(.L_81 - .L_80)
	.align		4
.L_80:
        /*0094*/ 	.word	index@(.nv.constant0._Z23color_monochrome_kernelP7ushort4iifff)
        /*0098*/ 	.short	0x0380
        /*009a*/ 	.short	0x001c


	//----- nvinfo : EIATTR_SW_WAR
	.align		4
.L_81:
        /*009c*/ 	.byte	0x04, 0x36
        /*009e*/ 	.short	(.L_83 - .L_82)
.L_82:
        /*00a0*/ 	.word	0x00000008
.L_83:


//--------------------- .nv.info._Z15multiply_kernelP7ushort4iif --------------------------
	.section	.nv.info._Z15multiply_kernelP7ushort4iif,"",@"SHT_CUDA_INFO"
	.sectionflags	@""
	.align	4


	//----- nvinfo : EIATTR_CUDA_API_VERSION
	.align		4
        /*0000*/ 	.byte	0x04, 0x37
        /*0002*/ 	.short	(.L_85 - .L_84)
.L_84:
        /*0004*/ 	.word	0x00000082


	//----- nvinfo : EIATTR_KPARAM_INFO
	.align		4
.L_85:
        /*0008*/ 	.byte	0x04, 0x17
        /*000a*/ 	.short	(.L_87 - .L_86)
.L_86:
        /*000c*/ 	.word	0x00000000
        /*0010*/ 	.short	0x0003
        /*0012*/ 	.short	0x0010
        /*0014*/ 	.byte	0x00, 0xf0, 0x11, 0x00


	//----- nvinfo : EIATTR_KPARAM_INFO
	.align		4
.L_87:
        /*0018*/ 	.byte	0x04, 0x17
        /*001a*/ 	.short	(.L_89 - .L_88)
.L_88:
        /*001c*/ 	.word	0x00000000
        /*0020*/ 	.short	0x0002
        /*0022*/ 	.short	0x000c
        /*0024*/ 	.byte	0x00, 0xf0, 0x11, 0x00


	//----- nvinfo : EIATTR_KPARAM_INFO
	.align		4
.L_89:
        /*0028*/ 	.byte	0x04, 0x17
        /*002a*/ 	.short	(.L_91 - .L_90)
.L_90:
        /*002c*/ 	.word	0x00000000
        /*0030*/ 	.short	0x0001
        /*0032*/ 	.short	0x0008
        /*0034*/ 	.byte	0x00, 0xf0, 0x11, 0x00


	//----- nvinfo : EIATTR_KPARAM_INFO
	.align		4
.L_91:
        /*0038*/ 	.byte	0x04, 0x17
        /*003a*/ 	.short	(.L_93 - .L_92)
.L_92:
        /*003c*/ 	.word	0x00000000
        /*0040*/ 	.short	0x0000
        /*0042*/ 	.short	0x0000
        /*0044*/ 	.byte	0x00, 0xf5, 0x21, 0x00


	//----- nvinfo : EIATTR_SPARSE_MMA_MASK
	.align		4
.L_93:
        /*0048*/ 	.byte	0x03, 0x50
        /*004a*/ 	.short	0x0000


	//----- nvinfo : EIATTR_MAXREG_COUNT
	.align		4
        /*004c*/ 	.byte	0x03, 0x1b
        /*004e*/ 	.short	0x00ff


	//----- nvinfo : EIATTR_NUM_BARRIERS
	.align		4
        /*0050*/ 	.byte	0x02, 0x4c
        /*0052*/ 	.byte	0x01
	.zero		1


	//----- nvinfo : EIATTR_MERCURY_ISA_VERSION
	.align		4
        /*0054*/ 	.byte	0x03, 0x5f
        /*0056*/ 	.short	0x0101


	//----- nvinfo : EIATTR_VRC_CTA_INIT_COUNT
	.align		4
        /*0058*/ 	.byte	0x02, 0x4a
	.zero		1
	.zero		1


	//----- nvinfo : EIATTR_EXIT_INSTR_OFFSETS
	.align		4
        /*005c*/ 	.byte	0x04, 0x1c
        /*005e*/ 	.short	(.L_95 - .L_94)


	//   ....[0]....
.L_94:
        /*0060*/ 	.word	0x00001a20


	//----- nvinfo : EIATTR_CRS_STACK_SIZE
	.align		4
.L_95:
        /*0064*/ 	.byte	0x04, 0x1e
        /*0066*/ 	.short	(.L_97 - .L_96)
.L_96:
        /*0068*/ 	.word	0x00000000


	//----- nvinfo : EIATTR_CBANK_PARAM_SIZE
	.align		4
.L_97:
        /*006c*/ 	.byte	0x03, 0x19
        /*006e*/ 	.short	0x0014


	//----- nvinfo : EIATTR_PARAM_CBANK
	.align		4
        /*0070*/ 	.byte	0x04, 0x0a
        /*0072*/ 	.short	(.L_99 - .L_98)
	.align		4
.L_98:
        /*0074*/ 	.word	index@(.nv.constant0._Z15multiply_kernelP7ushort4iif)
        /*0078*/ 	.short	0x0380
        /*007a*/ 	.short	0x0014


	//----- nvinfo : EIATTR_SW_WAR
	.align		4
.L_99:
        /*007c*/ 	.byte	0x04, 0x36
        /*007e*/ 	.short	(.L_101 - .L_100)
.L_100:
        /*0080*/ 	.word	0x00000008
.L_101:


//--------------------- .nv.info._Z10add_kernelP7ushort4iif --------------------------
	.section	.nv.info._Z10add_kernelP7ushort4iif,"",@"SHT_CUDA_INFO"
	.sectionflags	@""
	.align	4


	//----- nvinfo : EIATTR_CUDA_API_VERSION
	.align		4
        /*0000*/ 	.byte	0x04, 0x37
        /*0002*/ 	.short	(.L_103 - .L_102)
.L_102:
        /*0004*/ 	.word	0x00000082


	//----- nvinfo : EIATTR_KPARAM_INFO
	.align		4
.L_103:
        /*0008*/ 	.byte	0x04, 0x17
        /*000a*/ 	.short	(.L_105 - .L_104)
.L_104:
        /*000c*/ 	.word	0x00000000
        /*0010*/ 	.short	0x0003
        /*0012*/ 	.short	0x0010
        /*0014*/ 	.byte	0x00, 0xf0, 0x11, 0x00


	//----- nvinfo : EIATTR_KPARAM_INFO
	.align		4
.L_105:
        /*0018*/ 	.byte	0x04, 0x17
        /*001a*/ 	.short	(.L_107 - .L_106)
.L_106:
        /*001c*/ 	.word	0x00000000
        /*0020*/ 	.short	0x0002
        /*0022*/ 	.short	0x000c
        /*0024*/ 	.byte	0x00, 0xf0, 0x11, 0x00


	//----- nvinfo : EIATTR_KPARAM_INFO
	.align		4
.L_107:
        /*0028*/ 	.byte	0x04, 0x17
        /*002a*/ 	.short	(.L_109 - .L_108)
.L_108:
        /*002c*/ 	.word	0x00000000
        /*0030*/ 	.short	0x0001
        /*0032*/ 	.short	0x0008
        /*0034*/ 	.byte	0x00, 0xf0, 0x11, 0x00


	//----- nvinfo : EIATTR_KPARAM_INFO
	.align		4
.L_109:
        /*0038*/ 	.byte	0x04, 0x17
        /*003a*/ 	.short	(.L_111 - .L_110)
.L_110:
        /*003c*/ 	.word	0x00000000
        /*0040*/ 	.short	0x0000
        /*0042*/ 	.short	0x0000
        /*0044*/ 	.byte	0x00, 0xf5, 0x21, 0x00


	//----- nvinfo : EIATTR_SPARSE_MMA_MASK
	.align		4
.L_111:
        /*0048*/ 	.byte	0x03, 0x50
        /*004a*/ 	.short	0x0000


	//----- nvinfo : EIATTR_MAXREG_COUNT
	.align		4
        /*004c*/ 	.byte	0x03, 0x1b
        /*004e*/ 	.short	0x00ff


	//----- nvinfo : EIATTR_NUM_BARRIERS
	.align		4
        /*0050*/ 	.byte	0x02, 0x4c
        /*0052*/ 	.byte	0x01
	.zero		1


	//----- nvinfo : EIATTR_MERCURY_ISA_VERSION
	.align		4
        /*0054*/ 	.byte	0x03, 0x5f
        /*0056*/ 	.short	0x0101


	//----- nvinfo : EIATTR_VRC_CTA_INIT_COUNT
	.align		4
        /*0058*/ 	.byte	0x02, 0x4a
	.zero		1
	.zero		1


	//----- nvinfo : EIATTR_EXIT_INSTR_OFFSETS
	.align		4
        /*005c*/ 	.byte	0x04, 0x1c
        /*005e*/ 	.short	(.L_113 - .L_112)


	//   ....[0]....
.L_112:
        /*0060*/ 	.word	0x00001a20


	//----- nvinfo : EIATTR_CRS_STACK_SIZE
	.align		4
.L_113:
        /*0064*/ 	.byte	0x04, 0x1e
        /*0066*/ 	.short	(.L_115 - .L_114)
.L_114:
        /*0068*/ 	.word	0x00000000


	//----- nvinfo : EIATTR_CBANK_PARAM_SIZE
	.align		4
.L_115:
        /*006c*/ 	.byte	0x03, 0x19
        /*006e*/ 	.short	0x0014


	//----- nvinfo : EIATTR_PARAM_CBANK
	.align		4
        /*0070*/ 	.byte	0x04, 0x0a
        /*0072*/ 	.short	(.L_117 - .L_116)
	.align		4
.L_116:
        /*0074*/ 	.word	index@(.nv.constant0._Z10add_kernelP7ushort4iif)
        /*0078*/ 	.short	0x0380
        /*007a*/ 	.short	0x0014


	//----- nvinfo : EIATTR_SW_WAR
	.align		4
.L_117:
        /*007c*/ 	.byte	0x04, 0x36
        /*007e*/ 	.short	(.L_119 - .L_118)
.L_118:
        /*0080*/ 	.word	0x00000008
.L_119:


//--------------------- .nv.callgraph             --------------------------
	.section	.nv.callgraph,"",@"SHT_CUDA_CALLGRAPH"
	.align	4
	.sectionentsize	8
	.align		4
        /*0000*/ 	.word	0x00000000
	.align		4
        /*0004*/ 	.word	0xffffffff
	.align		4
        /*0008*/ 	.word	0x00000000
	.align		4
        /*000c*/ 	.word	0xfffffffe
	.align		4
        /*0010*/ 	.word	0x00000000
	.align		4
        /*0014*/ 	.word	0xfffffffd
	.align		4
        /*0018*/ 	.word	0x00000000
	.align		4
        /*001c*/ 	.word	0xfffffffc


//--------------------- .text._Z20test_double_to_floatPdPfi --------------------------
	.section	.text._Z20test_double_to_floatPdPfi,"ax",@progbits
	.align	128
        .global         _Z20test_double_to_floatPdPfi
        .type           _Z20test_double_to_floatPdPfi,@function
        .size           _Z20test_double_to_floatPdPfi,(.L_x_203 - _Z20test_double_to_floatPdPfi)
        .other          _Z20test_double_to_floatPdPfi,@"STO_CUDA_ENTRY STV_DEFAULT"
_Z20test_double_to_floatPdPfi:
.text._Z20test_double_to_floatPdPfi:
[----:B------:R-:W-:Y:S01]  /*0000*/  LDC R1, c[0x0][0x37c] ;  /* 0x0000df00ff017b82 */ /* 0x000fe20000000800 */
[----:B------:R-:W0:Y:S01]  /*0010*/  S2R R7, SR_CTAID.X ;  /* 0x0000000000077919 */ /* 0x000e220000002500 */
[----:B------:R-:W0:Y:S01]  /*0020*/  LDCU UR4, c[0x0][0x360] ;  /* 0x00006c00ff0477ac */ /* 0x000e220008000800 */
[----:B------:R-:W0:Y:S01]  /*0030*/  S2R R0, SR_TID.X ;  /* 0x0000000000007919 */ /* 0x000e220000002100 */
[----:B------:R-:W1:Y:S01]  /*0040*/  LDCU UR5, c[0x0][0x390] ;  /* 0x00007200ff0577ac */ /* 0x000e620008000800 */
[----:B0-----:R-:W-:-:S05]  /*0050*/  IMAD R7, R7, UR4, R0 ;  /* 0x0000000407077c24 */ /* 0x001fca000f8e0200 */
[----:B-1----:R-:W-:-:S13]  /*0060*/  ISETP.GE.AND P0, PT, R7, UR5, PT ;  /* 0x0000000507007c0c */ /* 0x002fda000bf06270 */
[----:B------:R-:W-:Y:S05]  /*0070*/  @P0 EXIT ;  /* 0x000000000000094d */ /* 0x000fea0003800000 */
[----:B------:R-:W0:Y:S01]  /*0080*/  LDC.64 R2, c[0x0][0x380] ;  /* 0x0000e000ff027b82 */ /* 0x000e220000000a00 */
[----:B------:R-:W1:Y:S07]  /*0090*/  LDCU.64 UR4, c[0x0][0x358] ;  /* 0x00006b00ff0477ac */ /* 0x000e6e0008000a00 */
[----:B------:R-:W2:Y:S01]  /*00a0*/  LDC.64 R4, c[0x0][0x388] ;  /* 0x0000e200ff047b82 */ /* 0x000ea20000000a00 */
[----:B0-----:R-:W-:-:S06]  /*00b0*/  IMAD.WIDE R2, R7, 0x8, R2 ;  /* 0x0000000807027825 */ /* 0x001fcc00078e0202 */
[----:B-1----:R-:W3:Y:S01]  /*00c0*/  LDG.E.64 R2, desc[UR4][R2.64] ;  /* 0x0000000402027981 */ /* 0x002ee2000c1e1b00 */
[----:B--2---:R-:W-:Y:S01]  /*00d0*/  IMAD.WIDE R4, R7, 0x4, R4 ;  /* 0x0000000407047825 */ /* 0x004fe200078e0204 */
[----:B---3--:R-:W0:Y:S04]  /*00e0*/  F2F.F32.F64 R9, R2 ;  /* 0x0000000200097310 */ /* 0x008e280000301000 */
[----:B0-----:R-:W-:Y:S01]  /*00f0*/  STG.E desc[UR4][R4.64], R9 ;  /* 0x0000000904007986 */ /* 0x001fe2000c101904 */
[----:B------:R-:W-:Y:S05]  /*0100*/  EXIT ;  /* 0x000000000000794d */ /* 0x000fea0003800000 */
.L_x_0:
[----:B------:R-:W-:-:S00]  /*0110*/  BRA `(.L_x_0) ;  /* 0xfffffffc00fc7947 */ /* 0x000fc0000383ffff */
[----:B------:R-:W-:-:S00]  /*0120*/  NOP ;  /* 0x0000000000007918 */ /* 0x000fc00000000000 */
        /* <DEDUP_REMOVED lines=13> */
.L_x_203:


//--------------------- .text._Z23linear_transform_kernelP6float4S0_i --------------------------
	.section	.text._Z23linear_transform_kernelP6float4S0_i,"ax",@progbits
	.align	128
        .global         _Z23linear_transform_kernelP6float4S0_i
        .type           _Z23linear_transform_kernelP6float4S0_i,@function
        .size           _Z23linear_transform_kernelP6float4S0_i,(.L_x_202 - _Z23linear_transform_kernelP6float4S0_i)
        .other          _Z23linear_transform_kernelP6float4S0_i,@"STO_CUDA_ENTRY STV_DEFAULT"
_Z23linear_transform_kernelP6float4S0_i:
.text._Z23linear_transform_kernelP6float4S0_i:
[----:B------:R-:W-:Y:S08]  /*0000*/  LDC R1, c[0x0][0x37c] ;  /* 0x0000df00ff017b82 */ /* 0x000ff00000000800 */
[----:B------:R-:W0:Y:S01]  /*0010*/  LDC.64 R2, c[0x0][0x388] ;  /* 0x0000e200ff027b82 */ /* 0x000e220000000a00 */
[----:B------:R-:W0:Y:S07]  /*0020*/  LDCU.64 UR8, c[0x0][0x358] ;  /* 0x00006b00ff0877ac */ /* 0x000e2e0008000a00 */
[----:B------:R-:W1:Y:S01]  /*0030*/  S2UR UR5, SR_CgaCtaId ;  /* 0x00000000000579c3 */ /* 0x000e620000008800 */
[----:B------:R-:W2:Y:S01]  /*0040*/  S2R R0, SR_CTAID.X ;  /* 0x0000000000007919 */ /* 0x000ea20000002500 */
[----:B------:R-:W2:Y:S01]  /*0050*/  S2R R21, SR_TID.X ;  /* 0x0000000000157919 */ /* 0x000ea20000002100 */
[----:B------:R-:W-:Y:S01]  /*0060*/  UMOV UR4, 0x400 ;  /* 0x0000040000047882 */ /* 0x000fe20000000000 */
[----:B------:R-:W3:Y:S01]  /*0070*/  LDCU UR6, c[0x0][0x390] ;  /* 0x00007200ff0677ac */ /* 0x000ee20008000800 */
[----:B0-----:R-:W4:Y:S04]  /*0080*/  LDG.E.128 R12, desc[UR8][R2.64] ;  /* 0x00000008020c7981 */ /* 0x001f28000c1e1d00 */
[----:B------:R-:W5:Y:S04]  /*0090*/  LDG.E.128 R8, desc[UR8][R2.64+0x10] ;  /* 0x0000100802087981 */ /* 0x000f68000c1e1d00 */
[----:B------:R-:W5:Y:S04]  /*00a0*/  LDG.E.128 R4, desc[UR8][R2.64+0x20] ;  /* 0x0000200802047981 */ /* 0x000f68000c1e1d00 */
[----:B------:R2:W5:Y:S01]  /*00b0*/  LDG.E.128 R16, desc[UR8][R2.64+0x30] ;  /* 0x0000300802107981 */ /* 0x000562000c1e1d00 */
[----:B-1----:R-:W-:Y:S01]  /*00c0*/  ULEA UR4, UR5, UR4, 0x18 ;  /* 0x0000000405047291 */ /* 0x002fe2000f8ec0ff */
[----:B------:R-:W-:Y:S01]  /*00d0*/  BSSY.RECONVERGENT B0, `(.L_x_1) ;  /* 0x0000058000007945 */ /* 0x000fe20003800200 */
[----:B------:R-:W2:Y:S02]  /*00e0*/  LDCU UR5, c[0x0][0x360] ;  /* 0x00006c00ff0577ac */ /* 0x000ea40008000800 */
[----:B--2---:R-:W-:-:S05]  /*00f0*/  IMAD R3, R0, UR5, R21 ;  /* 0x0000000500037c24 */ /* 0x004fca000f8e0215 */
[----:B---3--:R-:W-:Y:S01]  /*0100*/  ISETP.GE.AND P0, PT, R3, UR6, PT ;  /* 0x0000000603007c0c */ /* 0x008fe2000bf06270 */
[----:B----4-:R0:W-:Y:S04]  /*0110*/  STS.128 [UR4], R12 ;  /* 0x0000000cff007988 */ /* 0x0101e80008000c04 */
[----:B-----5:R0:W-:Y:S04]  /*0120*/  STS.128 [UR4+0x10], R8 ;  /* 0x00001008ff007988 */ /* 0x0201e80008000c04 */
[----:B------:R0:W-:Y:S04]  /*0130*/  STS.128 [UR4+0x20], R4 ;  /* 0x00002004ff007988 */ /* 0x0001e80008000c04 */
[----:B------:R0:W-:Y:S01]  /*0140*/  STS.128 [UR4+0x30], R16 ;  /* 0x00003010ff007988 */ /* 0x0001e20008000c04 */
[----:B------:R-:W-:Y:S06]  /*0150*/  BAR.SYNC.DEFER_BLOCKING 0x0 ;  /* 0x0000000000007b1d */ /* 0x000fec0000010000 */
[----:B------:R-:W-:Y:S05]  /*0160*/  @P0 BRA `(.L_x_2) ;  /* 0x0000000400380947 */ /* 0x000fea0003800000 */
[----:B0-----:R-:W0:Y:S01]  /*0170*/  LDC.64 R8, c[0x0][0x380] ;  /* 0x0000e000ff087b82 */ /* 0x001e220000000a00 */
[----:B------:R-:W1:Y:S04]  /*0180*/  LDS.128 R16, [UR4+0x30] ;  /* 0x00003004ff107984 */ /* 0x000e680008000c00 */
[----:B------:R-:W2:Y:S01]  /*0190*/  LDS.128 R12, [UR4] ;  /* 0x00000004ff0c7984 */ /* 0x000ea20008000c00 */
[----:B0-----:R-:W-:-:S05]  /*01a0*/  IMAD.WIDE R8, R3, 0x10, R8 ;  /* 0x0000001003087825 */ /* 0x001fca00078e0208 */
[----:B------:R-:W1:Y:S01]  /*01b0*/  LDG.E.128 R4, desc[UR8][R8.64] ;  /* 0x0000000808047981 */ /* 0x000e62000c1e1d00 */
[----:B------:R-:W-:Y:S01]  /*01c0*/  BSSY.RECONVERGENT B1, `(.L_x_3) ;  /* 0x0000014000017945 */ /* 0x000fe20003800200 */
[C---:B-1----:R-:W-:Y:S01]  /*01d0*/  FMUL R17, R5.reuse, R17 ;  /* 0x0000001105117220 */ /* 0x042fe20000400000 */
[----:B--2---:R-:W-:-:S03]  /*01e0*/  FMUL R13, R5, R13 ;  /* 0x0000000d050d7220 */ /* 0x004fc60000400000 */
[C---:B------:R-:W-:Y:S01]  /*01f0*/  FFMA R17, R4.reuse, R16, R17 ;  /* 0x0000001004117223 */ /* 0x040fe20000000011 */
[----:B------:R-:W-:-:S03]  /*0200*/  FFMA R13, R4, R12, R13 ;  /* 0x0000000c040d7223 */ /* 0x000fc6000000000d */
[C---:B------:R-:W-:Y:S01]  /*0210*/  FFMA R18, R6.reuse, R18, R17 ;  /* 0x0000001206127223 */ /* 0x040fe20000000011 */
[----:B------:R-:W-:-:S03]  /*0220*/  FFMA R0, R6, R14, R13 ;  /* 0x0000000e06007223 */ /* 0x000fc6000000000d */
[----:B------:R-:W-:Y:S01]  /*0230*/  FADD R3, R18, R19 ;  /* 0x0000001312037221 */ /* 0x000fe20000000000 */
[----:B------:R-:W-:-:S03]  /*0240*/  FADD R0, R0, R15 ;  /* 0x0000000f00007221 */ /* 0x000fc60000000000 */
[----:B------:R-:W0:Y:S08]  /*0250*/  MUFU.RCP R2, R3 ;  /* 0x0000000300027308 */ /* 0x000e300000001000 */
[----:B------:R-:W1:Y:S01]  /*0260*/  FCHK P0, R0, R3 ;  /* 0x0000000300007302 */ /* 0x000e620000000000 */
[----:B0-----:R-:W-:-:S04]  /*0270*/  FFMA R11, -R3, R2, 1 ;  /* 0x3f800000030b7423 */ /* 0x001fc80000000102 */
[----:B------:R-:W-:-:S04]  /*0280*/  FFMA R11, R2, R11, R2 ;  /* 0x0000000b020b7223 */ /* 0x000fc80000000002 */
[----:B------:R-:W-:-:S04]  /*0290*/  FFMA R2, R0, R11, RZ ;  /* 0x0000000b00027223 */ /* 0x000fc800000000ff */
[----:B------:R-:W-:-:S04]  /*02a0*/  FFMA R10, -R3, R2, R0 ;  /* 0x00000002030a7223 */ /* 0x000fc80000000100 */
[----:B------:R-:W-:Y:S01]  /*02b0*/  FFMA R2, R11, R10, R2 ;  /* 0x0000000a0b027223 */ /* 0x000fe20000000002 */
[----:B-1----:R-:W-:Y:S06]  /*02c0*/  @!P0 BRA `(.L_x_4) ;  /* 0x00000000000c8947 */ /* 0x002fec0003800000 */
[----:B------:R-:W-:-:S07]  /*02d0*/  MOV R12, 0x2f0 ;  /* 0x000002f0000c7802 */ /* 0x000fce0000000f00 */
[----:B------:R-:W-:Y:S05]  /*02e0*/  CALL.REL.NOINC `($__internal_0_$__cuda_sm3x_div_rn_noftz_f32_slowpath) ;  /* 0x0000000000e47944 */ /* 0x000fea0003c00000 */
[----:B------:R-:W-:-:S07]  /*02f0*/  MOV R2, R0 ;  /* 0x0000000000027202 */ /* 0x000fce0000000f00 */
.L_x_4:
[----:B------:R-:W-:Y:S05]  /*0300*/  BSYNC.RECONVERGENT B1 ;  /* 0x0000000000017941 */ /* 0x000fea0003800200 */
.L_x_3:
[----:B------:R-:W0:Y:S01]  /*0310*/  S2UR UR6, SR_CgaCtaId ;  /* 0x00000000000679c3 */ /* 0x000e220000008800 */
[----:B------:R-:W-:Y:S01]  /*0320*/  UMOV UR5, 0x400 ;  /* 0x0000040000057882 */ /* 0x000fe20000000000 */
[----:B------:R-:W1:Y:S01]  /*0330*/  MUFU.RCP R0, R3 ;  /* 0x0000000300007308 */ /* 0x000e620000001000 */
[----:B------:R-:W-:Y:S01]  /*0340*/  BSSY.RECONVERGENT B1, `(.L_x_5) ;  /* 0x0000012000017945 */ /* 0x000fe20003800200 */
[----:B-1----:R-:W-:-:S04]  /*0350*/  FFMA R11, -R3, R0, 1 ;  /* 0x3f800000030b7423 */ /* 0x002fc80000000100 */
[----:B------:R-:W-:Y:S01]  /*0360*/  FFMA R0, R0, R11, R0 ;  /* 0x0000000b00007223 */ /* 0x000fe20000000000 */
[----:B0-----:R-:W-:-:S09]  /*0370*/  ULEA UR5, UR6, UR5, 0x18 ;  /* 0x0000000506057291 */ /* 0x001fd2000f8ec0ff */
[----:B------:R-:W0:Y:S02]  /*0380*/  LDS.128 R12, [UR5+0x10] ;  /* 0x00001005ff0c7984 */ /* 0x000e240008000c00 */
[----:B0-----:R-:W-:-:S04]  /*0390*/  FMUL R13, R5, R13 ;  /* 0x0000000d050d7220 */ /* 0x001fc80000400000 */
[----:B------:R-:W-:-:S04]  /*03a0*/  FFMA R13, R4, R12, R13 ;  /* 0x0000000c040d7223 */ /* 0x000fc8000000000d */
[----:B------:R-:W-:-:S04]  /*03b0*/  FFMA R14, R6, R14, R13 ;  /* 0x0000000e060e7223 */ /* 0x000fc8000000000d */
[----:B------:R-:W-:-:S04]  /*03c0*/  FADD R14, R14, R15 ;  /* 0x0000000f0e0e7221 */ /* 0x000fc80000000000 */
[----:B------:R-:W0:Y:S01]  /*03d0*/  FCHK P0, R14, R3 ;  /* 0x000000030e007302 */ /* 0x000e220000000000 */
[----:B------:R-:W-:-:S04]  /*03e0*/  FFMA R11, R0, R14, RZ ;  /* 0x0000000e000b7223 */ /* 0x000fc800000000ff */
[----:B------:R-:W-:-:S04]  /*03f0*/  FFMA R10, -R3, R11, R14 ;  /* 0x0000000b030a7223 */ /* 0x000fc8000000010e */
[----:B------:R-:W-:Y:S01]  /*0400*/  FFMA R10, R0, R10, R11 ;  /* 0x0000000a000a7223 */ /* 0x000fe2000000000b */
[----:B0-----:R-:W-:Y:S06]  /*0410*/  @!P0 BRA `(.L_x_6) ;  /* 0x0000000000108947 */ /* 0x001fec0003800000 */
[----:B------:R-:W-:Y:S01]  /*0420*/  IMAD.MOV.U32 R0, RZ, RZ, R14 ;  /* 0x000000ffff007224 */ /* 0x000fe200078e000e */
[----:B------:R-:W-:-:S07]  /*0430*/  MOV R12, 0x450 ;  /* 0x00000450000c7802 */ /* 0x000fce0000000f00 */
[----:B------:R-:W-:Y:S05]  /*0440*/  CALL.REL.NOINC `($__internal_0_$__cuda_sm3x_div_rn_noftz_f32_slowpath) ;  /* 0x00000000008c7944 */ /* 0x000fea0003c00000 */
[----:B------:R-:W-:-:S07]  /*0450*/  MOV R10, R0 ;  /* 0x00000000000a7202 */ /* 0x000fce0000000f00 */
.L_x_6:
[----:B------:R-:W-:Y:S05]  /*0460*/  BSYNC.RECONVERGENT B1 ;  /* 0x0000000000017941 */ /* 0x000fea0003800200 */
.L_x_5:
        /* <DEDUP_REMOVED lines=20> */
.L_x_8:
[----:B------:R-:W-:Y:S05]  /*05b0*/  BSYNC.RECONVERGENT B1 ;  /* 0x0000000000017941 */ /* 0x000fea0003800200 */
.L_x_7:
[C---:B------:R-:W-:Y:S01]  /*05c0*/  FMUL R11, R7.reuse, R2 ;  /* 0x00000002070b7220 */ /* 0x040fe20000400000 */
[C---:B------:R-:W-:Y:S01]  /*05d0*/  FADD R3, -R7.reuse, 1 ;  /* 0x3f80000007037421 */ /* 0x040fe20000000100 */
[C---:B------:R-:W-:Y:S01]  /*05e0*/  FMUL R10, R7.reuse, R10 ;  /* 0x0000000a070a7220 */ /* 0x040fe20000400000 */
[----:B------:R-:W-:Y:S02]  /*05f0*/  FMUL R7, R7, R0 ;  /* 0x0000000007077220 */ /* 0x000fe40000400000 */
[-C--:B------:R-:W-:Y:S01]  /*0600*/  FFMA R4, R4, R3.reuse, R11 ;  /* 0x0000000304047223 */ /* 0x080fe2000000000b */
[-C--:B------:R-:W-:Y:S01]  /*0610*/  FFMA R5, R5, R3.reuse, R10 ;  /* 0x0000000305057223 */ /* 0x080fe2000000000a */
[----:B------:R-:W-:-:S04]  /*0620*/  FFMA R7, R6, R3, R7 ;  /* 0x0000000306077223 */ /* 0x000fc80000000007 */
[----:B------:R1:W-:Y:S04]  /*0630*/  STG.E.64 desc[UR8][R8.64], R4 ;  /* 0x0000000408007986 */ /* 0x0003e8000c101b08 */
[----:B------:R1:W-:Y:S02]  /*0640*/  STG.E desc[UR8][R8.64+0x8], R7 ;  /* 0x0000080708007986 */ /* 0x0003e4000c101908 */
.L_x_2:
[----:B------:R-:W-:Y:S05]  /*0650*/  BSYNC.RECONVERGENT B0 ;  /* 0x0000000000007941 */ /* 0x000fea0003800200 */
.L_x_1:
[----:B------:R-:W-:Y:S06]  /*0660*/  BAR.SYNC.DEFER_BLOCKING 0x0 ;  /* 0x0000000000007b1d */ /* 0x000fec0000010000 */
[----:B------:R-:W-:Y:S05]  /*0670*/  EXIT ;  /* 0x000000000000794d */ /* 0x000fea0003800000 */
        .weak           $__internal_0_$__cuda_sm3x_div_rn_noftz_f32_slowpath
        .type           $__internal_0_$__cuda_sm3x_div_rn_noftz_f32_slowpath,@function
        .size           $__internal_0_$__cuda_sm3x_div_rn_noftz_f32_slowpath,(.L_x_202 - $__internal_0_$__cuda_sm3x_div_rn_noftz_f32_slowpath)
$__internal_0_$__cuda_sm3x_div_rn_noftz_f32_slowpath:
[----:B------:R-:W-:Y:S01]  /*0680*/  SHF.R.U32.HI R13, RZ, 0x17, R3 ;  /* 0x00000017ff0d7819 */ /* 0x000fe20000011603 */
[----:B------:R-:W-:Y:S01]  /*0690*/  BSSY.RECONVERGENT B2, `(.L_x_9) ;  /* 0x0000063000027945 */ /* 0x000fe20003800200 */
[----:B------:R-:W-:Y:S02]  /*06a0*/  SHF.R.U32.HI R11, RZ, 0x17, R0 ;  /* 0x00000017ff0b7819 */ /* 0x000fe40000011600 */
[----:B------:R-:W-:Y:S02]  /*06b0*/  LOP3.LUT R13, R13, 0xff, RZ, 0xc0, !PT ;  /* 0x000000ff0d0d7812 */ /* 0x000fe400078ec0ff */
[----:B------:R-:W-:Y:S02]  /*06c0*/  LOP3.LUT R18, R11, 0xff, RZ, 0xc0, !PT ;  /* 0x000000ff0b127812 */ /* 0x000fe400078ec0ff */
[----:B------:R-:W-:Y:S02]  /*06d0*/  IADD3 R16, PT, PT, R13, -0x1, RZ ;  /* 0xffffffff0d107810 */ /* 0x000fe40007ffe0ff */
[----:B------:R-:W-:Y:S01]  /*06e0*/  MOV R15, R3 ;  /* 0x00000003000f7202 */ /* 0x000fe20000000f00 */
[----:B------:R-:W-:Y:S01]  /*06f0*/  VIADD R14, R18, 0xffffffff ;  /* 0xffffffff120e7836 */ /* 0x000fe20000000000 */
[----:B------:R-:W-:-:S04]  /*0700*/  ISETP.GT.U32.AND P0, PT, R16, 0xfd, PT ;  /* 0x000000fd1000780c */ /* 0x000fc80003f04070 */
[----:B------:R-:W-:-:S13]  /*0710*/  ISETP.GT.U32.OR P0, PT, R14, 0xfd, P0 ;  /* 0x000000fd0e00780c */ /* 0x000fda0000704470 */
[----:B------:R-:W-:Y:S01]  /*0720*/  @!P0 IMAD.MOV.U32 R11, RZ, RZ, RZ ;  /* 0x000000ffff0b8224 */ /* 0x000fe200078e00ff */
[----:B------:R-:W-:Y:S06]  /*0730*/  @!P0 BRA `(.L_x_10) ;  /* 0x00000000005c8947 */ /* 0x000fec0003800000 */
[----:B------:R-:W-:Y:S02]  /*0740*/  FSETP.GTU.FTZ.AND P0, PT, |R0|, +INF , PT ;  /* 0x7f8000000000780b */ /* 0x000fe40003f1c200 */
[----:B------:R-:W-:-:S04]  /*0750*/  FSETP.GTU.FTZ.AND P1, PT, |R3|, +INF , PT ;  /* 0x7f8000000300780b */ /* 0x000fc80003f3c200 */
[----:B------:R-:W-:-:S13]  /*0760*/  PLOP3.LUT P0, PT, P0, P1, PT, 0xf8, 0x8f ;  /* 0x00000000008f781c */ /* 0x000fda0000703f70 */
[----:B------:R-:W-:Y:S05]  /*0770*/  @P0 BRA `(.L_x_11) ;  /* 0x00000004004c0947 */ /* 0x000fea0003800000 */
[----:B------:R-:W-:-:S13]  /*0780*/  LOP3.LUT P0, RZ, R15, 0x7fffffff, R0, 0xc8, !PT ;  /* 0x7fffffff0fff7812 */ /* 0x000fda000780c800 */
[----:B------:R-:W-:Y:S05]  /*0790*/  @!P0 BRA `(.L_x_12) ;  /* 0x00000004003c8947 */ /* 0x000fea0003800000 */
[C---:B------:R-:W-:Y:S02]  /*07a0*/  FSETP.NEU.FTZ.AND P2, PT, |R0|.reuse, +INF , PT ;  /* 0x7f8000000000780b */ /* 0x040fe40003f5d200 */
[----:B------:R-:W-:Y:S02]  /*07b0*/  FSETP.NEU.FTZ.AND P1, PT, |R3|, +INF , PT ;  /* 0x7f8000000300780b */ /* 0x000fe40003f3d200 */
[----:B------:R-:W-:-:S11]  /*07c0*/  FSETP.NEU.FTZ.AND P0, PT, |R0|, +INF , PT ;  /* 0x7f8000000000780b */ /* 0x000fd60003f1d200 */
[----:B------:R-:W-:Y:S05]  /*07d0*/  @!P1 BRA !P2, `(.L_x_12) ;  /* 0x00000004002c9947 */ /* 0x000fea0005000000 */
[----:B------:R-:W-:-:S04]  /*07e0*/  LOP3.LUT P2, RZ, R0, 0x7fffffff, RZ, 0xc0, !PT ;  /* 0x7fffffff00ff7812 */ /* 0x000fc8000784c0ff */
[----:B------:R-:W-:-:S13]  /*07f0*/  PLOP3.LUT P1, PT, P1, P2, PT, 0x2f, 0xf2 ;  /* 0x0000000000f2781c */ /* 0x000fda0000f24577 */
[----:B------:R-:W-:Y:S05]  /*0800*/  @P1 BRA `(.L_x_13) ;  /* 0x0000000400181947 */ /* 0x000fea0003800000 */
[----:B------:R-:W-:-:S04]  /*0810*/  LOP3.LUT P1, RZ, R15, 0x7fffffff, RZ, 0xc0, !PT ;  /* 0x7fffffff0fff7812 */ /* 0x000fc8000782c0ff */
[----:B------:R-:W-:-:S13]  /*0820*/  PLOP3.LUT P0, PT, P0, P1, PT, 0x2f, 0xf2 ;  /* 0x0000000000f2781c */ /* 0x000fda0000702577 */
[----:B------:R-:W-:Y:S05]  /*0830*/  @P0 BRA `(.L_x_14) ;  /* 0x0000000400000947 */ /* 0x000fea0003800000 */
[----:B------:R-:W-:Y:S02]  /*0840*/  ISETP.GE.AND P0, PT, R14, RZ, PT ;  /* 0x000000ff0e00720c */ /* 0x000fe40003f06270 */
[----:B------:R-:W-:-:S11]  /*0850*/  ISETP.GE.AND P1, PT, R16, RZ, PT ;  /* 0x000000ff1000720c */ /* 0x000fd60003f26270 */
[----:B------:R-:W-:Y:S01]  /*0860*/  @P0 MOV R11, RZ ;  /* 0x000000ff000b0202 */ /* 0x000fe20000000f00 */
[----:B------:R-:W-:Y:S02]  /*0870*/  @!P0 IMAD.MOV.U32 R11, RZ, RZ, -0x40 ;  /* 0xffffffc0ff0b8424 */ /* 0x000fe400078e00ff */
[----:B------:R-:W-:Y:S01]  /*0880*/  @!P0 FFMA R0, R0, 1.84467440737095516160e+19, RZ ;  /* 0x5f80000000008823 */ /* 0x000fe200000000ff */
[----:B------:R-:W-:Y:S02]  /*0890*/  @!P1 FFMA R15, R3, 1.84467440737095516160e+19, RZ ;  /* 0x5f800000030f9823 */ /* 0x000fe400000000ff */
[----:B------:R-:W-:-:S07]  /*08a0*/  @!P1 IADD3 R11, PT, PT, R11, 0x40, RZ ;  /* 0x000000400b0b9810 */ /* 0x000fce0007ffe0ff */
.L_x_10:
[----:B------:R-:W-:Y:S01]  /*08b0*/  LEA R14, R13, 0xc0800000, 0x17 ;  /* 0xc08000000d0e7811 */ /* 0x000fe200078eb8ff */
[----:B------:R-:W-:Y:S04]  /*08c0*/  BSSY.RECONVERGENT B3, `(.L_x_15) ;  /* 0x0000036000037945 */ /* 0x000fe80003800200 */
[----:B------:R-:W-:Y:S01]  /*08d0*/  IMAD.IADD R16, R15, 0x1, -R14 ;  /* 0x000000010f107824 */ /* 0x000fe200078e0a0e */
[----:B------:R-:W-:-:S03]  /*08e0*/  IADD3 R14, PT, PT, R18, -0x7f, RZ ;  /* 0xffffff81120e7810 */ /* 0x000fc60007ffe0ff */
[----:B------:R-:W0:Y:S01]  /*08f0*/  MUFU.RCP R15, R16 ;  /* 0x00000010000f7308 */ /* 0x000e220000001000 */
[----:B------:R-:W-:Y:S01]  /*0900*/  FADD.FTZ R17, -R16, -RZ ;  /* 0x800000ff10117221 */ /* 0x000fe20000010100 */
[C---:B------:R-:W-:Y:S01]  /*0910*/  IMAD R0, R14.reuse, -0x800000, R0 ;  /* 0xff8000000e007824 */ /* 0x040fe200078e0200 */
[----:B------:R-:W-:-:S05]  /*0920*/  IADD3 R14, PT, PT, R14, 0x7f, -R13 ;  /* 0x0000007f0e0e7810 */ /* 0x000fca0007ffe80d */
[----:B------:R-:W-:Y:S02]  /*0930*/  IMAD.IADD R14, R14, 0x1, R11 ;  /* 0x000000010e0e7824 */ /* 0x000fe400078e020b */
[----:B0-----:R-:W-:-:S04]  /*0940*/  FFMA R18, R15, R17, 1 ;  /* 0x3f8000000f127423 */ /* 0x001fc80000000011 */
[----:B------:R-:W-:-:S04]  /*0950*/  FFMA R15, R15, R18, R15 ;  /* 0x000000120f0f7223 */ /* 0x000fc8000000000f */
[----:B------:R-:W-:-:S04]  /*0960*/  FFMA R18, R0, R15, RZ ;  /* 0x0000000f00127223 */ /* 0x000fc800000000ff */
[----:B------:R-:W-:-:S04]  /*0970*/  FFMA R19, R17, R18, R0 ;  /* 0x0000001211137223 */ /* 0x000fc80000000000 */
[----:B------:R-:W-:-:S04]  /*0980*/  FFMA R18, R15, R19, R18 ;  /* 0x000000130f127223 */ /* 0x000fc80000000012 */
[----:B------:R-:W-:-:S04]  /*0990*/  FFMA R17, R17, R18, R0 ;  /* 0x0000001211117223 */ /* 0x000fc80000000000 */
[----:B------:R-:W-:-:S05]  /*09a0*/  FFMA R0, R15, R17, R18 ;  /* 0x000000110f007223 */ /* 0x000fca0000000012 */
[----:B------:R-:W-:-:S04]  /*09b0*/  SHF.R.U32.HI R13, RZ, 0x17, R0 ;  /* 0x00000017ff0d7819 */ /* 0x000fc80000011600 */
[----:B------:R-:W-:-:S04]  /*09c0*/  LOP3.LUT R13, R13, 0xff, RZ, 0xc0, !PT ;  /* 0x000000ff0d0d7812 */ /* 0x000fc800078ec0ff */
[----:B------:R-:W-:-:S05]  /*09d0*/  IADD3 R19, PT, PT, R13, R14, RZ ;  /* 0x0000000e0d137210 */ /* 0x000fca0007ffe0ff */
[----:B------:R-:W-:-:S05]  /*09e0*/  VIADD R11, R19, 0xffffffff ;  /* 0xffffffff130b7836 */ /* 0x000fca0000000000 */
[----:B------:R-:W-:-:S13]  /*09f0*/  ISETP.GE.U32.AND P0, PT, R11, 0xfe, PT ;  /* 0x000000fe0b00780c */ /* 0x000fda0003f06070 */
[----:B------:R-:W-:Y:S05]  /*0a00*/  @!P0 BRA `(.L_x_16) ;  /* 0x0000000000808947 */ /* 0x000fea0003800000 */
[----:B------:R-:W-:-:S13]  /*0a10*/  ISETP.GT.AND P0, PT, R19, 0xfe, PT ;  /* 0x000000fe1300780c */ /* 0x000fda0003f04270 */
[----:B------:R-:W-:Y:S05]  /*0a20*/  @P0 BRA `(.L_x_17) ;  /* 0x00000000006c0947 */ /* 0x000fea0003800000 */
[----:B------:R-:W-:-:S13]  /*0a30*/  ISETP.GE.AND P0, PT, R19, 0x1, PT ;  /* 0x000000011300780c */ /* 0x000fda0003f06270 */
[----:B------:R-:W-:Y:S05]  /*0a40*/  @P0 BRA `(.L_x_18) ;  /* 0x0000000000740947 */ /* 0x000fea0003800000 */
[----:B------:R-:W-:Y:S02]  /*0a50*/  ISETP.GE.AND P0, PT, R19, -0x18, PT ;  /* 0xffffffe81300780c */ /* 0x000fe40003f06270 */
[----:B------:R-:W-:-:S11]  /*0a60*/  LOP3.LUT R0, R0, 0x80000000, RZ, 0xc0, !PT ;  /* 0x8000000000007812 */ /* 0x000fd600078ec0ff */
[----:B------:R-:W-:Y:S05]  /*0a70*/  @!P0 BRA `(.L_x_18) ;  /* 0x0000000000688947 */ /* 0x000fea0003800000 */
[-CC-:B------:R-:W-:Y:S01]  /*0a80*/  FFMA.RZ R11, R15, R17.reuse, R18.reuse ;  /* 0x000000110f0b7223 */ /* 0x180fe2000000c012 */
[----:B------:R-:W-:Y:S01]  /*0a90*/  IADD3 R16, PT, PT, R19, 0x20, RZ ;  /* 0x0000002013107810 */ /* 0x000fe20007ffe0ff */
[-CC-:B------:R-:W-:Y:S01]  /*0aa0*/  FFMA.RM R14, R15, R17.reuse, R18.reuse ;  /* 0x000000110f0e7223 */ /* 0x180fe20000004012 */
[----:B------:R-:W-:Y:S02]  /*0ab0*/  ISETP.NE.AND P2, PT, R19, RZ, PT ;  /* 0x000000ff1300720c */ /* 0x000fe40003f45270 */
[----:B------:R-:W-:Y:S01]  /*0ac0*/  LOP3.LUT R13, R11, 0x7fffff, RZ, 0xc0, !PT ;  /* 0x007fffff0b0d7812 */ /* 0x000fe200078ec0ff */
[----:B------:R-:W-:Y:S01]  /*0ad0*/  FFMA.RP R11, R15, R17, R18 ;  /* 0x000000110f0b7223 */ /* 0x000fe20000008012 */
[----:B------:R-:W-:Y:S02]  /*0ae0*/  ISETP.NE.AND P1, PT, R19, RZ, PT ;  /* 0x000000ff1300720c */ /* 0x000fe40003f25270 */
[----:B------:R-:W-:Y:S02]  /*0af0*/  LOP3.LUT R13, R13, 0x800000, RZ, 0xfc, !PT ;  /* 0x008000000d0d7812 */ /* 0x000fe400078efcff */
[----:B------:R-:W-:-:S02]  /*0b00*/  IADD3 R15, PT, PT, -R19, RZ, RZ ;  /* 0x000000ff130f7210 */ /* 0x000fc40007ffe1ff */
[----:B------:R-:W-:Y:S02]  /*0b10*/  SHF.L.U32 R16, R13, R16, RZ ;  /* 0x000000100d107219 */ /* 0x000fe400000006ff */
[----:B------:R-:W-:Y:S02]  /*0b20*/  FSETP.NEU.FTZ.AND P0, PT, R11, R14, PT ;  /* 0x0000000e0b00720b */ /* 0x000fe40003f1d000 */
[----:B------:R-:W-:Y:S02]  /*0b30*/  SEL R14, R15, RZ, P2 ;  /* 0x000000ff0f0e7207 */ /* 0x000fe40001000000 */
[----:B------:R-:W-:Y:S02]  /*0b40*/  ISETP.NE.AND P1, PT, R16, RZ, P1 ;  /* 0x000000ff1000720c */ /* 0x000fe40000f25270 */
[----:B------:R-:W-:Y:S02]  /*0b50*/  SHF.R.U32.HI R14, RZ, R14, R13 ;  /* 0x0000000eff0e7219 */ /* 0x000fe4000001160d */
[----:B------:R-:W-:-:S02]  /*0b60*/  PLOP3.LUT P0, PT, P0, P1, PT, 0xf8, 0x8f ;  /* 0x00000000008f781c */ /* 0x000fc40000703f70 */
[----:B------:R-:W-:Y:S02]  /*0b70*/  SHF.R.U32.HI R16, RZ, 0x1, R14 ;  /* 0x00000001ff107819 */ /* 0x000fe4000001160e */
[----:B------:R-:W-:-:S04]  /*0b80*/  SEL R11, RZ, 0x1, !P0 ;  /* 0x00000001ff0b7807 */ /* 0x000fc80004000000 */
[----:B------:R-:W-:-:S04]  /*0b90*/  LOP3.LUT R11, R11, 0x1, R16, 0xf8, !PT ;  /* 0x000000010b0b7812 */ /* 0x000fc800078ef810 */
[----:B------:R-:W-:-:S05]  /*0ba0*/  LOP3.LUT R11, R11, R14, RZ, 0xc0, !PT ;  /* 0x0000000e0b0b7212 */ /* 0x000fca00078ec0ff */
[----:B------:R-:W-:-:S05]  /*0bb0*/  IMAD.IADD R11, R16, 0x1, R11 ;  /* 0x00000001100b7824 */ /* 0x000fca00078e020b */
[----:B------:R-:W-:Y:S01]  /*0bc0*/  LOP3.LUT R0, R11, R0, RZ, 0xfc, !PT ;  /* 0x000000000b007212 */ /* 0x000fe200078efcff */
[----:B------:R-:W-:Y:S06]  /*0bd0*/  BRA `(.L_x_18) ;  /* 0x0000000000107947 */ /* 0x000fec0003800000 */
.L_x_17:
[----:B------:R-:W-:-:S04]  /*0be0*/  LOP3.LUT R0, R0, 0x80000000, RZ, 0xc0, !PT ;  /* 0x8000000000007812 */ /* 0x000fc800078ec0ff */
[----:B------:R-:W-:Y:S01]  /*0bf0*/  LOP3.LUT R0, R0, 0x7f800000, RZ, 0xfc, !PT ;  /* 0x7f80000000007812 */ /* 0x000fe200078efcff */
[----:B------:R-:W-:Y:S06]  /*0c00*/  BRA `(.L_x_18) ;  /* 0x0000000000047947 */ /* 0x000fec0003800000 */
.L_x_16:
[----:B------:R-:W-:-:S07]  /*0c10*/  LEA R0, R14, R0, 0x17 ;  /* 0x000000000e007211 */ /* 0x000fce00078eb8ff */
.L_x_18:
[----:B------:R-:W-:Y:S05]  /*0c20*/  BSYNC.RECONVERGENT B3 ;  /* 0x0000000000037941 */ /* 0x000fea0003800200 */
.L_x_15:
[----:B------:R-:W-:Y:S05]  /*0c30*/  BRA `(.L_x_19) ;  /* 0x0000000000207947 */ /* 0x000fea0003800000 */
.L_x_14:
[----:B------:R-:W-:-:S04]  /*0c40*/  LOP3.LUT R0, R15, 0x80000000, R0, 0x48, !PT ;  /* 0x800000000f007812 */ /* 0x000fc800078e4800 */
[----:B------:R-:W-:Y:S01]  /*0c50*/  LOP3.LUT R0, R0, 0x7f800000, RZ, 0xfc, !PT ;  /* 0x7f80000000007812 */ /* 0x000fe200078efcff */
[----:B------:R-:W-:Y:S06]  /*0c60*/  BRA `(.L_x_19) ;  /* 0x0000000000147947 */ /* 0x000fec0003800000 */
.L_x_13:
[----:B------:R-:W-:Y:S01]  /*0c70*/  LOP3.LUT R0, R15, 0x80000000, R0, 0x48, !PT ;  /* 0x800000000f007812 */ /* 0x000fe200078e4800 */
[----:B------:R-:W-:Y:S06]  /*0c80*/  BRA `(.L_x_19) ;  /* 0x00000000000c7947 */ /* 0x000fec0003800000 */
.L_x_12:
[----:B------:R-:W0:Y:S01]  /*0c90*/  MUFU.RSQ R0, -QNAN ;  /* 0xffc0000000007908 */ /* 0x000e220000001400 */
[----:B------:R-:W-:Y:S05]  /*0ca0*/  BRA `(.L_x_19) ;  /* 0x0000000000047947 */ /* 0x000fea0003800000 */
.L_x_11:
[----:B------:R-:W-:-:S07]  /*0cb0*/  FADD.FTZ R0, R0, R3 ;  /* 0x0000000300007221 */ /* 0x000fce0000010000 */
.L_x_19:
[----:B------:R-:W-:Y:S05]  /*0cc0*/  BSYNC.RECONVERGENT B2 ;  /* 0x0000000000027941 */ /* 0x000fea0003800200 */
.L_x_9:
[----:B------:R-:W-:-:S04]  /*0cd0*/  HFMA2 R13, -RZ, RZ, 0, 0 ;  /* 0x00000000ff0d7431 */ /* 0x000fc800000001ff */
[----:B0-----:R-:W-:Y:S05]  /*0ce0*/  RET.REL.NODEC R12 `(_Z23linear_transform_kernelP6float4S0_i) ;  /* 0xfffffff00cc47950 */ /* 0x001fea0003c3ffff */
.L_x_20:
        /* <DEDUP_REMOVED lines=9> */
.L_x_202:


//--------------------- .text._Z23color_monochrome_kernelP7ushort4iifff --------------------------
	.section	.text._Z23color_monochrome_kernelP7ushort4iifff,"ax",@progbits
	.align	128
        .global         _Z23color_monochrome_kernelP7ushort4iifff
        .type           _Z23color_monochrome_kernelP7ushort4iifff,@function
        .size           _Z23color_monochrome_kernelP7ushort4iifff,(.L_x_205 - _Z23color_monochrome_kernelP7ushort4iifff)
        .other          _Z23color_monochrome_kernelP7ushort4iifff,@"STO_CUDA_ENTRY STV_DEFAULT"
_Z23color_monochrome_kernelP7ushort4iifff:
.text._Z23color_monochrome_kernelP7ushort4iifff:
[----:B------:R-:W-:Y:S01]  /*0000*/  LDC R1, c[0x0][0x37c] ;  /* 0x0000df00ff017b82 */ /* 0x000fe20000000800 */
[----:B------:R-:W0:Y:S01]  /*0010*/  S2R R5, SR_CTAID.Y ;  /* 0x0000000000057919 */ /* 0x000e220000002600 */
[----:B------:R-:W1:Y:S01]  /*0020*/  LDCU UR4, c[0x0][0x360] ;  /* 0x00006c00ff0477ac */ /* 0x000e620008000800 */
[----:B------:R-:W-:Y:S01]  /*0030*/  BSSY.RECONVERGENT B0, `(.L_x_21) ;  /* 0x0000145000007945 */ /* 0x000fe20003800200 */
[----:B------:R-:W0:Y:S01]  /*0040*/  S2R R2, SR_TID.Y ;  /* 0x0000000000027919 */ /* 0x000e220000002200 */
[----:B------:R-:W0:Y:S01]  /*0050*/  LDCU UR5, c[0x0][0x364] ;  /* 0x00006c80ff0577ac */ /* 0x000e220008000800 */
[----:B------:R-:W1:Y:S01]  /*0060*/  S2R R0, SR_CTAID.X ;  /* 0x0000000000007919 */ /* 0x000e620000002500 */
[----:B------:R-:W2:Y:S01]  /*0070*/  LDCU.64 UR6, c[0x0][0x388] ;  /* 0x00007100ff0677ac */ /* 0x000ea20008000a00 */
[----:B------:R-:W1:Y:S01]  /*0080*/  S2R R3, SR_TID.X ;  /* 0x0000000000037919 */ /* 0x000e620000002100 */
[----:B0-----:R-:W-:-:S05]  /*0090*/  IMAD R5, R5, UR5, R2 ;  /* 0x0000000505057c24 */ /* 0x001fca000f8e0202 */
[----:B--2---:R-:W-:Y:S01]  /*00a0*/  ISETP.GE.AND P0, PT, R5, UR7, PT ;  /* 0x0000000705007c0c */ /* 0x004fe2000bf06270 */
[----:B-1----:R-:W-:-:S05]  /*00b0*/  IMAD R0, R0, UR4, R3 ;  /* 0x0000000400007c24 */ /* 0x002fca000f8e0203 */
[----:B------:R-:W-:-:S13]  /*00c0*/  ISETP.GE.OR P0, PT, R0, UR6, P0 ;  /* 0x0000000600007c0c */ /* 0x000fda0008706670 */
[----:B------:R-:W-:Y:S05]  /*00d0*/  @P0 BRA `(.L_x_22) ;  /* 0x0000001000e80947 */ /* 0x000fea0003800000 */
[----:B------:R-:W0:Y:S01]  /*00e0*/  LDC.64 R6, c[0x0][0x358] ;  /* 0x0000d600ff067b82 */ /* 0x000e220000000a00 */
[----:B------:R-:W-:-:S07]  /*00f0*/  IMAD R5, R5, UR6, R0 ;  /* 0x0000000605057c24 */ /* 0x000fce000f8e0200 */
[----:B------:R-:W1:Y:S01]  /*0100*/  LDC.64 R2, c[0x0][0x380] ;  /* 0x0000e000ff027b82 */ /* 0x000e620000000a00 */
[----:B0-----:R-:W-:Y:S02]  /*0110*/  R2UR UR4, R6 ;  /* 0x00000000060472ca */ /* 0x001fe400000e0000 */
[----:B------:R-:W-:Y:S01]  /*0120*/  R2UR UR5, R7 ;  /* 0x00000000070572ca */ /* 0x000fe200000e0000 */
[----:B-1----:R-:W-:-:S12]  /*0130*/  IMAD.WIDE R2, R5, 0x8, R2 ;  /* 0x0000000805027825 */ /* 0x002fd800078e0202 */
[----:B------:R-:W2:Y:S01]  /*0140*/  LDG.E.U16 R0, desc[UR4][R2.64] ;  /* 0x0000000402007981 */ /* 0x000ea2000c1e1500 */
[----:B------:R-:W-:Y:S01]  /*0150*/  BSSY.RECONVERGENT B1, `(.L_x_23) ;  /* 0x0000050000017945 */ /* 0x000fe20003800200 */
[--C-:B--2---:R-:W-:Y:S02]  /*0160*/  SHF.R.U32.HI R4, RZ, 0xa, R0.reuse ;  /* 0x0000000aff047819 */ /* 0x104fe40000011600 */
[----:B------:R-:W-:Y:S02]  /*0170*/  LOP3.LUT R5, R0, 0x3ff, RZ, 0xc0, !PT ;  /* 0x000003ff00057812 */ /* 0x000fe400078ec0ff */
[----:B------:R-:W-:Y:S02]  /*0180*/  LOP3.LUT R4, R4, 0x1f, RZ, 0xc0, !PT ;  /* 0x0000001f04047812 */ /* 0x000fe400078ec0ff */
[----:B------:R-:W-:Y:S02]  /*0190*/  SHF.R.U32.HI R0, RZ, 0xf, R0 ;  /* 0x0000000fff007819 */ /* 0x000fe40000011600 */
[----:B------:R-:W-:-:S13]  /*01a0*/  ISETP.NE.AND P0, PT, R4, 0x1f, PT ;  /* 0x0000001f0400780c */ /* 0x000fda0003f05270 */
[----:B------:R-:W-:Y:S05]  /*01b0*/  @!P0 BRA `(.L_x_24) ;  /* 0x0000000400108947 */ /* 0x000fea0003800000 */
[----:B------:R-:W-:-:S13]  /*01c0*/  ISETP.NE.AND P0, PT, R4, RZ, PT ;  /* 0x000000ff0400720c */ /* 0x000fda0003f05270 */
[----:B------:R-:W-:Y:S05]  /*01d0*/  @P0 BRA `(.L_x_25) ;  /* 0x0000000000f40947 */ /* 0x000fea0003800000 */
[----:B------:R-:W-:-:S13]  /*01e0*/  ISETP.NE.AND P0, PT, R5, RZ, PT ;  /* 0x000000ff0500720c */ /* 0x000fda0003f05270 */
[----:B------:R-:W-:Y:S01]  /*01f0*/  @!P0 IMAD.U32 R8, R0, -0x80000000, RZ ;  /* 0x8000000000088824 */ /* 0x000fe200078e00ff */
[----:B------:R-:W-:Y:S06]  /*0200*/  @!P0 BRA `(.L_x_26) ;  /* 0x0000000400108947 */ /* 0x000fec0003800000 */
[----:B------:R-:W0:Y:S01]  /*0210*/  FLO.U32 R8, R5 ;  /* 0x0000000500087300 */ /* 0x000e2200000e0000 */
[----:B------:R-:W-:Y:S01]  /*0220*/  BSSY.RECONVERGENT B2, `(.L_x_27) ;  /* 0x0000029000027945 */ /* 0x000fe20003800200 */
[----:B0-----:R-:W-:-:S04]  /*0230*/  IADD3 R8, PT, PT, -R8, 0x1f, RZ ;  /* 0x0000001f08087810 */ /* 0x001fc80007ffe1ff */
[----:B------:R-:W-:-:S04]  /*0240*/  LOP3.LUT R8, R8, 0x1f, RZ, 0x3c, !PT ;  /* 0x0000001f08087812 */ /* 0x000fc800078e3cff */
[C---:B------:R-:W-:Y:S02]  /*0250*/  ISETP.GT.U32.AND P0, PT, R8.reuse, 0x6, PT ;  /* 0x000000060800780c */ /* 0x040fe40003f04070 */
[----:B------:R-:W-:Y:S01]  /*0260*/  IADD3 R10, PT, PT, -R8, 0xa, RZ ;  /* 0x0000000a080a7810 */ /* 0x000fe20007ffe1ff */
[----:B------:R-:W-:-:S03]  /*0270*/  IMAD.MOV.U32 R8, RZ, RZ, RZ ;  /* 0x000000ffff087224 */ /* 0x000fc600078e00ff */
[----:B------:R-:W-:-:S07]  /*0280*/  LOP3.LUT R9, R10, 0x3, RZ, 0xc0, !PT ;  /* 0x000000030a097812 */ /* 0x000fce00078ec0ff */
[----:B------:R-:W-:Y:S05]  /*0290*/  @P0 BRA `(.L_x_28) ;  /* 0x0000000000840947 */ /* 0x000fea0003800000 */
[----:B------:R-:W-:Y:S01]  /*02a0*/  LOP3.LUT R4, R10, 0xffff, RZ, 0xc0, !PT ;  /* 0x0000ffff0a047812 */ /* 0x000fe200078ec0ff */
[----:B------:R-:W-:Y:S01]  /*02b0*/  BSSY.RECONVERGENT B3, `(.L_x_29) ;  /* 0x000001e000037945 */ /* 0x000fe20003800200 */
[----:B------:R-:W-:Y:S02]  /*02c0*/  IMAD.MOV.U32 R8, RZ, RZ, RZ ;  /* 0x000000ffff087224 */ /* 0x000fe400078e00ff */
[----:B------:R-:W-:-:S05]  /*02d0*/  SHF.R.U32.HI R4, RZ, 0x2, R4 ;  /* 0x00000002ff047819 */ /* 0x000fca0000011604 */
[----:B------:R-:W-:-:S05]  /*02e0*/  IMAD.SHL.U32 R4, R4, 0x4, RZ ;  /* 0x0000000404047824 */ /* 0x000fca00078e00ff */
[----:B------:R-:W-:-:S05]  /*02f0*/  LOP3.LUT R4, R4, 0xc, RZ, 0xe2, !PT ;  /* 0x0000000c04047812 */ /* 0x000fca00078ee2ff */
[----:B------:R-:W-:-:S05]  /*0300*/  IMAD.MOV R4, RZ, RZ, -R4 ;  /* 0x000000ffff047224 */ /* 0x000fca00078e0a04 */
[----:B------:R-:W-:-:S13]  /*0310*/  ISETP.GE.AND P0, PT, R4, RZ, PT ;  /* 0x000000ff0400720c */ /* 0x000fda0003f06270 */
[----:B------:R-:W-:Y:S05]  /*0320*/  @P0 BRA `(.L_x_30) ;  /* 0x0000000000480947 */ /* 0x000fea0003800000 */
[----:B------:R-:W-:Y:S01]  /*0330*/  IMAD.MOV R11, RZ, RZ, -R4 ;  /* 0x000000ffff0b7224 */ /* 0x000fe200078e0a04 */
[----:B------:R-:W-:Y:S01]  /*0340*/  BSSY.RECONVERGENT B4, `(.L_x_31) ;  /* 0x0000009000047945 */ /* 0x000fe20003800200 */
[----:B------:R-:W-:-:S03]  /*0350*/  PLOP3.LUT P0, PT, PT, PT, PT, 0x80, 0x8 ;  /* 0x000000000008781c */ /* 0x000fc60003f0f070 */
[----:B------:R-:W-:-:S13]  /*0360*/  ISETP.GT.AND P1, PT, R11, 0xc, PT ;  /* 0x0000000c0b00780c */ /* 0x000fda0003f24270 */
[----:B------:R-:W-:Y:S05]  /*0370*/  @!P1 BRA `(.L_x_32) ;  /* 0x0000000000149947 */ /* 0x000fea0003800000 */
[----:B------:R-:W-:-:S13]  /*0380*/  PLOP3.LUT P0, PT, PT, PT, PT, 0x8, 0x80 ;  /* 0x000000000080781c */ /* 0x000fda0003f0e170 */
.L_x_33:
[----:B------:R-:W-:Y:S02]  /*0390*/  VIADD R4, R4, 0x10 ;  /* 0x0000001004047836 */ /* 0x000fe40000000000 */
[----:B------:R-:W-:-:S03]  /*03a0*/  VIADD R8, R8, 0xfffffff0 ;  /* 0xfffffff008087836 */ /* 0x000fc60000000000 */
[----:B------:R-:W-:-:S13]  /*03b0*/  ISETP.GE.AND P1, PT, R4, -0xc, PT ;  /* 0xfffffff40400780c */ /* 0x000fda0003f26270 */
[----:B------:R-:W-:Y:S05]  /*03c0*/  @!P1 BRA `(.L_x_33) ;  /* 0xfffffffc00f09947 */ /* 0x000fea000383ffff */
.L_x_32:
[----:B------:R-:W-:Y:S05]  /*03d0*/  BSYNC.RECONVERGENT B4 ;  /* 0x0000000000047941 */ /* 0x000fea0003800200 */
.L_x_31:
[----:B------:R-:W-:-:S05]  /*03e0*/  IMAD.MOV R11, RZ, RZ, -R4 ;  /* 0x000000ffff0b7224 */ /* 0x000fca00078e0a04 */
[----:B------:R-:W-:-:S13]  /*03f0*/  ISETP.GT.AND P1, PT, R11, 0x4, PT ;  /* 0x000000040b00780c */ /* 0x000fda0003f24270 */
[----:B------:R-:W-:Y:S01]  /*0400*/  @P1 VIADD R4, R4, 0x8 ;  /* 0x0000000804041836 */ /* 0x000fe20000000000 */
[----:B------:R-:W-:Y:S01]  /*0410*/  @P1 PLOP3.LUT P0, PT, PT, PT, PT, 0x8, 0x80 ;  /* 0x000000000080181c */ /* 0x000fe20003f0e170 */
[----:B------:R-:W-:-:S03]  /*0420*/  @P1 VIADD R8, R8, 0xfffffff8 ;  /* 0xfffffff808081836 */ /* 0x000fc60000000000 */
[----:B------:R-:W-:-:S13]  /*0430*/  ISETP.NE.OR P0, PT, R4, RZ, P0 ;  /* 0x000000ff0400720c */ /* 0x000fda0000705670 */
[----:B------:R-:W-:Y:S05]  /*0440*/  @!P0 BRA `(.L_x_34) ;  /* 0x0000000000108947 */ /* 0x000fea0003800000 */
.L_x_30:
[----:B------:R-:W-:Y:S02]  /*0450*/  VIADD R4, R4, 0x4 ;  /* 0x0000000404047836 */ /* 0x000fe40000000000 */
[----:B------:R-:W-:-:S03]  /*0460*/  VIADD R8, R8, 0xfffffffc ;  /* 0xfffffffc08087836 */ /* 0x000fc60000000000 */
[----:B------:R-:W-:-:S13]  /*0470*/  ISETP.NE.AND P0, PT, R4, RZ, PT ;  /* 0x000000ff0400720c */ /* 0x000fda0003f05270 */
[----:B------:R-:W-:Y:S05]  /*0480*/  @P0 BRA `(.L_x_30) ;  /* 0xfffffffc00f00947 */ /* 0x000fea000383ffff */
.L_x_34:
[----:B------:R-:W-:Y:S05]  /*0490*/  BSYNC.RECONVERGENT B3 ;  /* 0x0000000000037941 */ /* 0x000fea0003800200 */
.L_x_29:
[----:B------:R-:W-:-:S07]  /*04a0*/  VIADD R4, R8, 0x1 ;  /* 0x0000000108047836 */ /* 0x000fce0000000000 */
.L_x_28:
[----:B------:R-:W-:Y:S05]  /*04b0*/  BSYNC.RECONVERGENT B2 ;  /* 0x0000000000027941 */ /* 0x000fea0003800200 */
.L_x_27:
[----:B------:R-:W-:Y:S01]  /*04c0*/  ISETP.NE.AND P0, PT, R9, RZ, PT ;  /* 0x000000ff0900720c */ /* 0x000fe20003f05270 */
[----:B------:R-:W-:-:S12]  /*04d0*/  BSSY.RECONVERGENT B2, `(.L_x_35) ;  /* 0x000000b000027945 */ /* 0x000fd80003800200 */
[----:B------:R-:W-:Y:S05]  /*04e0*/  @!P0 BRA `(.L_x_36) ;  /* 0x0000000000248947 */ /* 0x000fea0003800000 */
[----:B------:R-:W-:Y:S01]  /*04f0*/  BSSY.RECONVERGENT B3, `(.L_x_37) ;  /* 0x0000007000037945 */ /* 0x000fe20003800200 */
[----:B------:R-:W-:-:S07]  /*0500*/  IMAD.MOV R4, RZ, RZ, -R9 ;  /* 0x000000ffff047224 */ /* 0x000fce00078e0a09 */
.L_x_38:
[----:B------:R-:W-:Y:S02]  /*0510*/  VIADD R4, R4, 0x1 ;  /* 0x0000000104047836 */ /* 0x000fe40000000000 */
[----:B------:R-:W-:Y:S02]  /*0520*/  IMAD.MOV.U32 R9, RZ, RZ, R8 ;  /* 0x000000ffff097224 */ /* 0x000fe400078e0008 */
[----:B------:R-:W-:Y:S01]  /*0530*/  VIADD R8, R8, 0xffffffff ;  /* 0xffffffff08087836 */ /* 0x000fe20000000000 */
[----:B------:R-:W-:-:S13]  /*0540*/  ISETP.NE.AND P0, PT, R4, RZ, PT ;  /* 0x000000ff0400720c */ /* 0x000fda0003f05270 */
[----:B------:R-:W-:Y:S05]  /*0550*/  @P0 BRA `(.L_x_38) ;  /* 0xfffffffc00ec0947 */ /* 0x000fea000383ffff */
[----:B------:R-:W-:Y:S05]  /*0560*/  BSYNC.RECONVERGENT B3 ;  /* 0x0000000000037941 */ /* 0x000fea0003800200 */
.L_x_37:
[----:B------:R-:W-:-:S07]  /*0570*/  IMAD.MOV.U32 R4, RZ, RZ, R9 ;  /* 0x000000ffff047224 */ /* 0x000fce00078e0009 */
.L_x_36:
[----:B------:R-:W-:Y:S05]  /*0580*/  BSYNC.RECONVERGENT B2 ;  /* 0x0000000000027941 */ /* 0x000fea0003800200 */
.L_x_35:
[----:B------:R-:W-:-:S04]  /*0590*/  SHF.L.U32 R5, R5, R10, RZ ;  /* 0x0000000a05057219 */ /* 0x000fc800000006ff */
[----:B------:R-:W-:-:S07]  /*05a0*/  LOP3.LUT R5, R5, 0x1fffbfe, RZ, 0xc0, !PT ;  /* 0x01fffbfe05057812 */ /* 0x000fce00078ec0ff */
.L_x_25:
[----:B------:R-:W-:Y:S01]  /*05b0*/  IMAD.SHL.U32 R5, R5, 0x2000, RZ ;  /* 0x0000200005057824 */ /* 0x000fe200078e00ff */
[----:B------:R-:W-:Y:S01]  /*05c0*/  LEA R4, R4, 0x38000000, 0x17 ;  /* 0x3800000004047811 */ /* 0x000fe200078eb8ff */
[----:B------:R-:W-:-:S05]  /*05d0*/  IMAD.U32 R0, R0, -0x80000000, RZ ;  /* 0x8000000000007824 */ /* 0x000fca00078e00ff */
[----:B------:R-:W-:Y:S01]  /*05e0*/  LOP3.LUT R8, R5, R4, R0, 0xfe, !PT ;  /* 0x0000000405087212 */ /* 0x000fe200078efe00 */
[----:B------:R-:W-:Y:S06]  /*05f0*/  BRA `(.L_x_26) ;  /* 0x0000000000147947 */ /* 0x000fec0003800000 */
.L_x_24:
[----:B------:R-:W-:-:S13]  /*0600*/  ISETP.NE.AND P0, PT, R5, RZ, PT ;  /* 0x000000ff0500720c */ /* 0x000fda0003f05270 */
[C---:B------:R-:W-:Y:S01]  /*0610*/  @!P0 LEA R8, R0.reuse, 0x7f800000, 0x1f ;  /* 0x7f80000000088811 */ /* 0x040fe200078ef8ff */
[----:B------:R-:W-:Y:S02]  /*0620*/  @P0 IMAD.SHL.U32 R5, R5, 0x2000, RZ ;  /* 0x0000200005050824 */ /* 0x000fe400078e00ff */
[----:B------:R-:W-:-:S05]  /*0630*/  @P0 IMAD.U32 R0, R0, -0x80000000, RZ ;  /* 0x8000000000000824 */ /* 0x000fca00078e00ff */
[----:B------:R-:W-:-:S07]  /*0640*/  @P0 LOP3.LUT R8, R0, 0x7f800000, R5, 0xfe, !PT ;  /* 0x7f80000000080812 */ /* 0x000fce00078efe05 */
.L_x_26:
[----:B------:R-:W-:Y:S05]  /*0650*/  BSYNC.RECONVERGENT B1 ;  /* 0x0000000000017941 */ /* 0x000fea0003800200 */
.L_x_23:
[----:B------:R-:W-:Y:S02]  /*0660*/  R2UR UR4, R6 ;  /* 0x00000000060472ca */ /* 0x000fe400000e0000 */
[----:B------:R-:W-:-:S13]  /*0670*/  R2UR UR5, R7 ;  /* 0x00000000070572ca */ /* 0x000fda00000e0000 */
[----:B------:R-:W2:Y:S01]  /*0680*/  LDG.E.U16 R4, desc[UR4][R2.64+0x2] ;  /* 0x0000020402047981 */ /* 0x000ea2000c1e1500 */
[----:B------:R-:W0:Y:S01]  /*0690*/  LDCU UR4, c[0x0][0x390] ;  /* 0x00007200ff0477ac */ /* 0x000e220008000800 */
[----:B------:R-:W-:Y:S01]  /*06a0*/  BSSY.RECONVERGENT B1, `(.L_x_39) ;  /* 0x0000051000017945 */ /* 0x000fe20003800200 */
[--C-:B--2---:R-:W-:Y:S02]  /*06b0*/  SHF.R.U32.HI R0, RZ, 0xa, R4.reuse ;  /* 0x0000000aff007819 */ /* 0x104fe40000011604 */
[----:B------:R-:W-:Y:S02]  /*06c0*/  LOP3.LUT R9, R4, 0x3ff, RZ, 0xc0, !PT ;  /* 0x000003ff04097812 */ /* 0x000fe400078ec0ff */
[----:B------:R-:W-:Y:S01]  /*06d0*/  LOP3.LUT R5, R0, 0x1f, RZ, 0xc0, !PT ;  /* 0x0000001f00057812 */ /* 0x000fe200078ec0ff */
[----:B0-----:R-:W-:Y:S01]  /*06e0*/  FMUL R0, R8, UR4 ;  /* 0x0000000408007c20 */ /* 0x001fe20008400000 */
        /* <DEDUP_REMOVED lines=32> */
.L_x_49:
[----:B------:R-:W-:Y:S02]  /*08f0*/  VIADD R5, R5, 0x10 ;  /* 0x0000001005057836 */ /* 0x000fe40000000000 */
[----:B------:R-:W-:-:S03]  /*0900*/  VIADD R8, R8, 0xfffffff0 ;  /* 0xfffffff008087836 */ /* 0x000fc60000000000 */
[----:B------:R-:W-:-:S13]  /*0910*/  ISETP.GE.AND P1, PT, R5, -0xc, PT ;  /* 0xfffffff40500780c */ /* 0x000fda0003f26270 */
[----:B------:R-:W-:Y:S05]  /*0920*/  @!P1 BRA `(.L_x_49) ;  /* 0xfffffffc00f09947 */ /* 0x000fea000383ffff */
.L_x_48:
[----:B------:R-:W-:Y:S05]  /*0930*/  BSYNC.RECONVERGENT B4 ;  /* 0x0000000000047941 */ /* 0x000fea0003800200 */
.L_x_47:
[----:B------:R-:W-:-:S05]  /*0940*/  IMAD.MOV R12, RZ, RZ, -R5 ;  /* 0x000000ffff0c7224 */ /* 0x000fca00078e0a05 */
[----:B------:R-:W-:-:S13]  /*0950*/  ISETP.GT.AND P1, PT, R12, 0x4, PT ;  /* 0x000000040c00780c */ /* 0x000fda0003f24270 */
[----:B------:R-:W-:Y:S01]  /*0960*/  @P1 VIADD R5, R5, 0x8 ;  /* 0x0000000805051836 */ /* 0x000fe20000000000 */
[----:B------:R-:W-:Y:S01]  /*0970*/  @P1 PLOP3.LUT P0, PT, PT, PT, PT, 0x8, 0x80 ;  /* 0x000000000080181c */ /* 0x000fe20003f0e170 */
[----:B------:R-:W-:-:S03]  /*0980*/  @P1 VIADD R8, R8, 0xfffffff8 ;  /* 0xfffffff808081836 */ /* 0x000fc60000000000 */
[----:B------:R-:W-:-:S13]  /*0990*/  ISETP.NE.OR P0, PT, R5, RZ, P0 ;  /* 0x000000ff0500720c */ /* 0x000fda0000705670 */
[----:B------:R-:W-:Y:S05]  /*09a0*/  @!P0 BRA `(.L_x_50) ;  /* 0x0000000000108947 */ /* 0x000fea0003800000 */
.L_x_46:
[----:B------:R-:W-:Y:S02]  /*09b0*/  VIADD R5, R5, 0x4 ;  /* 0x0000000405057836 */ /* 0x000fe40000000000 */
[----:B------:R-:W-:-:S03]  /*09c0*/  VIADD R8, R8, 0xfffffffc ;  /* 0xfffffffc08087836 */ /* 0x000fc60000000000 */
[----:B------:R-:W-:-:S13]  /*09d0*/  ISETP.NE.AND P0, PT, R5, RZ, PT ;  /* 0x000000ff0500720c */ /* 0x000fda0003f05270 */
[----:B------:R-:W-:Y:S05]  /*09e0*/  @P0 BRA `(.L_x_46) ;  /* 0xfffffffc00f00947 */ /* 0x000fea000383ffff */
.L_x_50:
[----:B------:R-:W-:Y:S05]  /*09f0*/  BSYNC.RECONVERGENT B3 ;  /* 0x0000000000037941 */ /* 0x000fea0003800200 */
.L_x_45:
[----:B------:R-:W-:-:S07]  /*0a00*/  VIADD R5, R8, 0x1 ;  /* 0x0000000108057836 */ /* 0x000fce0000000000 */
.L_x_44:
[----:B------:R-:W-:Y:S05]  /*0a10*/  BSYNC.RECONVERGENT B2 ;  /* 0x0000000000027941 */ /* 0x000fea0003800200 */
.L_x_43:
[----:B------:R-:W-:Y:S01]  /*0a20*/  ISETP.NE.AND P0, PT, R11, RZ, PT ;  /* 0x000000ff0b00720c */ /* 0x000fe20003f05270 */
[----:B------:R-:W-:-:S12]  /*0a30*/  BSSY.RECONVERGENT B2, `(.L_x_51) ;  /* 0x000000b000027945 */ /* 0x000fd80003800200 */
[----:B------:R-:W-:Y:S05]  /*0a40*/  @!P0 BRA `(.L_x_52) ;  /* 0x0000000000248947 */ /* 0x000fea0003800000 */
[----:B------:R-:W-:Y:S01]  /*0a50*/  BSSY.RECONVERGENT B3, `(.L_x_53) ;  /* 0x0000007000037945 */ /* 0x000fe20003800200 */
[----:B------:R-:W-:-:S07]  /*0a60*/  IMAD.MOV R5, RZ, RZ, -R11 ;  /* 0x000000ffff057224 */ /* 0x000fce00078e0a0b */
.L_x_54:
[----:B------:R-:W-:Y:S02]  /*0a70*/  VIADD R5, R5, 0x1 ;  /* 0x0000000105057836 */ /* 0x000fe40000000000 */
[----:B------:R-:W-:Y:S02]  /*0a80*/  IMAD.MOV.U32 R11, RZ, RZ, R8 ;  /* 0x000000ffff0b7224 */ /* 0x000fe400078e0008 */
[----:B------:R-:W-:Y:S01]  /*0a90*/  VIADD R8, R8, 0xffffffff ;  /* 0xffffffff08087836 */ /* 0x000fe20000000000 */
[----:B------:R-:W-:-:S13]  /*0aa0*/  ISETP.NE.AND P0, PT, R5, RZ, PT ;  /* 0x000000ff0500720c */ /* 0x000fda0003f05270 */
[----:B------:R-:W-:Y:S05]  /*0ab0*/  @P0 BRA `(.L_x_54) ;  /* 0xfffffffc00ec0947 */ /* 0x000fea000383ffff */
[----:B------:R-:W-:Y:S05]  /*0ac0*/  BSYNC.RECONVERGENT B3 ;  /* 0x0000000000037941 */ /* 0x000fea0003800200 */
.L_x_53:
[----:B------:R-:W-:-:S07]  /*0ad0*/  IMAD.MOV.U32 R5, RZ, RZ, R11 ;  /* 0x000000ffff057224 */ /* 0x000fce00078e000b */
.L_x_52:
[----:B------:R-:W-:Y:S05]  /*0ae0*/  BSYNC.RECONVERGENT B2 ;  /* 0x0000000000027941 */ /* 0x000fea0003800200 */
.L_x_51:
[----:B------:R-:W-:-:S04]  /*0af0*/  SHF.L.U32 R9, R9, R10, RZ ;  /* 0x0000000a09097219 */ /* 0x000fc800000006ff */
[----:B------:R-:W-:-:S07]  /*0b00*/  LOP3.LUT R9, R9, 0x1fffbfe, RZ, 0xc0, !PT ;  /* 0x01fffbfe09097812 */ /* 0x000fce00078ec0ff */
.L_x_41:
[----:B------:R-:W-:Y:S02]  /*0b10*/  IMAD.SHL.U32 R9, R9, 0x2000, RZ ;  /* 0x0000200009097824 */ /* 0x000fe400078e00ff */
[----:B------:R-:W-:Y:S01]  /*0b20*/  IMAD.U32 R11, R4, -0x80000000, RZ ;  /* 0x80000000040b7824 */ /* 0x000fe200078e00ff */
[----:B------:R-:W-:-:S04]  /*0b30*/  LEA R4, R5, 0x38000000, 0x17 ;  /* 0x3800000005047811 */ /* 0x000fc800078eb8ff */
[----:B------:R-:W-:Y:S01]  /*0b40*/  LOP3.LUT R11, R9, R4, R11, 0xfe, !PT ;  /* 0x00000004090b7212 */ /* 0x000fe200078efe0b */
[----:B------:R-:W-:Y:S06]  /*0b50*/  BRA `(.L_x_42) ;  /* 0x0000000000147947 */ /* 0x000fec0003800000 */
.L_x_40:
[----:B------:R-:W-:-:S13]  /*0b60*/  ISETP.NE.AND P0, PT, R9, RZ, PT ;  /* 0x000000ff0900720c */ /* 0x000fda0003f05270 */
[C---:B------:R-:W-:Y:S01]  /*0b70*/  @!P0 LEA R11, R4.reuse, 0x7f800000, 0x1f ;  /* 0x7f800000040b8811 */ /* 0x040fe200078ef8ff */
[----:B------:R-:W-:Y:S02]  /*0b80*/  @P0 IMAD.SHL.U32 R9, R9, 0x2000, RZ ;  /* 0x0000200009090824 */ /* 0x000fe400078e00ff */
[----:B------:R-:W-:-:S05]  /*0b90*/  @P0 IMAD.U32 R4, R4, -0x80000000, RZ ;  /* 0x8000000004040824 */ /* 0x000fca00078e00ff */
[----:B------:R-:W-:-:S07]  /*0ba0*/  @P0 LOP3.LUT R11, R4, 0x7f800000, R9, 0xfe, !PT ;  /* 0x7f800000040b0812 */ /* 0x000fce00078efe09 */
.L_x_42:
[----:B------:R-:W-:Y:S05]  /*0bb0*/  BSYNC.RECONVERGENT B1 ;  /* 0x0000000000017941 */ /* 0x000fea0003800200 */
.L_x_39:
[----:B------:R-:W-:Y:S02]  /*0bc0*/  R2UR UR4, R6 ;  /* 0x00000000060472ca */ /* 0x000fe400000e0000 */
[----:B------:R-:W-:-:S13]  /*0bd0*/  R2UR UR5, R7 ;  /* 0x00000000070572ca */ /* 0x000fda00000e0000 */
[----:B------:R-:W2:Y:S01]  /*0be0*/  LDG.E.U16 R4, desc[UR4][R2.64+0x4] ;  /* 0x0000040402047981 */ /* 0x000ea2000c1e1500 */
[----:B------:R-:W0:Y:S01]  /*0bf0*/  LDCU UR4, c[0x0][0x394] ;  /* 0x00007280ff0477ac */ /* 0x000e220008000800 */
[----:B------:R-:W-:Y:S01]  /*0c00*/  BSSY.RECONVERGENT B1, `(.L_x_55) ;  /* 0x0000051000017945 */ /* 0x000fe20003800200 */
[----:B0-----:R-:W-:Y:S01]  /*0c10*/  FFMA R0, R11, UR4, R0 ;  /* 0x000000040b007c23 */ /* 0x001fe20008000000 */
[--C-:B--2---:R-:W-:Y:S02]  /*0c20*/  SHF.R.U32.HI R5, RZ, 0xa, R4.reuse ;  /* 0x0000000aff057819 */ /* 0x104fe40000011604 */
[----:B------:R-:W-:Y:S02]  /*0c30*/  LOP3.LUT R8, R4, 0x3ff, RZ, 0xc0, !PT ;  /* 0x000003ff04087812 */ /* 0x000fe400078ec0ff */
[----:B------:R-:W-:Y:S02]  /*0c40*/  LOP3.LUT R5, R5, 0x1f, RZ, 0xc0, !PT ;  /* 0x0000001f05057812 */ /* 0x000fe400078ec0ff */
[----:B------:R-:W-:-:S02]  /*0c50*/  SHF.R.U32.HI R4, RZ, 0xf, R4 ;  /* 0x0000000fff047819 */ /* 0x000fc40000011604 */
        /* <DEDUP_REMOVED lines=31> */
.L_x_65:
[----:B------:R-:W-:Y:S02]  /*0e50*/  VIADD R5, R5, 0x10 ;  /* 0x0000001005057836 */ /* 0x000fe40000000000 */
[----:B------:R-:W-:-:S03]  /*0e60*/  VIADD R9, R9, 0xfffffff0 ;  /* 0xfffffff009097836 */ /* 0x000fc60000000000 */
[----:B------:R-:W-:-:S13]  /*0e70*/  ISETP.GE.AND P1, PT, R5, -0xc, PT ;  /* 0xfffffff40500780c */ /* 0x000fda0003f26270 */
[----:B------:R-:W-:Y:S05]  /*0e80*/  @!P1 BRA `(.L_x_65) ;  /* 0xfffffffc00f09947 */ /* 0x000fea000383ffff */
.L_x_64:
[----:B------:R-:W-:Y:S05]  /*0e90*/  BSYNC.RECONVERGENT B4 ;  /* 0x0000000000047941 */ /* 0x000fea0003800200 */
.L_x_63:
[----:B------:R-:W-:-:S05]  /*0ea0*/  IMAD.MOV R12, RZ, RZ, -R5 ;  /* 0x000000ffff0c7224 */ /* 0x000fca00078e0a05 */
[----:B------:R-:W-:-:S13]  /*0eb0*/  ISETP.GT.AND P1, PT, R12, 0x4, PT ;  /* 0x000000040c00780c */ /* 0x000fda0003f24270 */
[----:B------:R-:W-:Y:S01]  /*0ec0*/  @P1 VIADD R5, R5, 0x8 ;  /* 0x0000000805051836 */ /* 0x000fe20000000000 */
[----:B------:R-:W-:Y:S01]  /*0ed0*/  @P1 PLOP3.LUT P0, PT, PT, PT, PT, 0x8, 0x80 ;  /* 0x000000000080181c */ /* 0x000fe20003f0e170 */
[----:B------:R-:W-:-:S03]  /*0ee0*/  @P1 VIADD R9, R9, 0xfffffff8 ;  /* 0xfffffff809091836 */ /* 0x000fc60000000000 */
[----:B------:R-:W-:-:S13]  /*0ef0*/  ISETP.NE.OR P0, PT, R5, RZ, P0 ;  /* 0x000000ff0500720c */ /* 0x000fda0000705670 */
[----:B------:R-:W-:Y:S05]  /*0f00*/  @!P0 BRA `(.L_x_66) ;  /* 0x0000000000108947 */ /* 0x000fea0003800000 */
.L_x_62:
[----:B------:R-:W-:Y:S02]  /*0f10*/  VIADD R5, R5, 0x4 ;  /* 0x0000000405057836 */ /* 0x000fe40000000000 */
[----:B------:R-:W-:-:S03]  /*0f20*/  VIADD R9, R9, 0xfffffffc ;  /* 0xfffffffc09097836 */ /* 0x000fc60000000000 */
[----:B------:R-:W-:-:S13]  /*0f30*/  ISETP.NE.AND P0, PT, R5, RZ, PT ;  /* 0x000000ff0500720c */ /* 0x000fda0003f05270 */
[----:B------:R-:W-:Y:S05]  /*0f40*/  @P0 BRA `(.L_x_62) ;  /* 0xfffffffc00f00947 */ /* 0x000fea000383ffff */
.L_x_66:
[----:B------:R-:W-:Y:S05]  /*0f50*/  BSYNC.RECONVERGENT B3 ;  /* 0x0000000000037941 */ /* 0x000fea0003800200 */
.L_x_61:
[----:B------:R-:W-:-:S07]  /*0f60*/  VIADD R5, R9, 0x1 ;  /* 0x0000000109057836 */ /* 0x000fce0000000000 */
.L_x_60:
[----:B------:R-:W-:Y:S05]  /*0f70*/  BSYNC.RECONVERGENT B2 ;  /* 0x0000000000027941 */ /* 0x000fea0003800200 */
.L_x_59:
[----:B------:R-:W-:Y:S01]  /*0f80*/  ISETP.NE.AND P0, PT, R10, RZ, PT ;  /* 0x000000ff0a00720c */ /* 0x000fe20003f05270 */
[----:B------:R-:W-:-:S12]  /*0f90*/  BSSY.RECONVERGENT B2, `(.L_x_67) ;  /* 0x000000b000027945 */ /* 0x000fd80003800200 */
[----:B------:R-:W-:Y:S05]  /*0fa0*/  @!P0 BRA `(.L_x_68) ;  /* 0x0000000000248947 */ /* 0x000fea0003800000 */
[----:B------:R-:W-:Y:S01]  /*0fb0*/  BSSY.RECONVERGENT B3, `(.L_x_69) ;  /* 0x0000007000037945 */ /* 0x000fe20003800200 */
[----:B------:R-:W-:-:S07]  /*0fc0*/  IMAD.MOV R5, RZ, RZ, -R10 ;  /* 0x000000ffff057224 */ /* 0x000fce00078e0a0a */
.L_x_70:
[----:B------:R-:W-:Y:S02]  /*0fd0*/  VIADD R5, R5, 0x1 ;  /* 0x0000000105057836 */ /* 0x000fe40000000000 */
[----:B------:R-:W-:Y:S02]  /*0fe0*/  IMAD.MOV.U32 R10, RZ, RZ, R9 ;  /* 0x000000ffff0a7224 */ /* 0x000fe400078e0009 */
[----:B------:R-:W-:Y:S01]  /*0ff0*/  VIADD R9, R9, 0xffffffff ;  /* 0xffffffff09097836 */ /* 0x000fe20000000000 */
[----:B------:R-:W-:-:S13]  /*1000*/  ISETP.NE.AND P0, PT, R5, RZ, PT ;  /* 0x000000ff0500720c */ /* 0x000fda0003f05270 */
[----:B------:R-:W-:Y:S05]  /*1010*/  @P0 BRA `(.L_x_70) ;  /* 0xfffffffc00ec0947 */ /* 0x000fea000383ffff */
[----:B------:R-:W-:Y:S05]  /*1020*/  BSYNC.RECONVERGENT B3 ;  /* 0x0000000000037941 */ /* 0x000fea0003800200 */
.L_x_69:
[----:B------:R-:W-:-:S07]  /*1030*/  IMAD.MOV.U32 R5, RZ, RZ, R10 ;  /* 0x000000ffff057224 */ /* 0x000fce00078e000a */
.L_x_68:
[----:B------:R-:W-:Y:S05]  /*1040*/  BSYNC.RECONVERGENT B2 ;  /* 0x0000000000027941 */ /* 0x000fea0003800200 */
.L_x_67:
[----:B------:R-:W-:-:S04]  /*1050*/  SHF.L.U32 R8, R8, R11, RZ ;  /* 0x0000000b08087219 */ /* 0x000fc800000006ff */
[----:B------:R-:W-:-:S07]  /*1060*/  LOP3.LUT R8, R8, 0x1fffbfe, RZ, 0xc0, !PT ;  /* 0x01fffbfe08087812 */ /* 0x000fce00078ec0ff */
.L_x_57:
[----:B------:R-:W-:Y:S01]  /*1070*/  IMAD.SHL.U32 R8, R8, 0x2000, RZ ;  /* 0x0000200008087824 */ /* 0x000fe200078e00ff */
[----:B------:R-:W-:Y:S01]  /*1080*/  LEA R5, R5, 0x38000000, 0x17 ;  /* 0x3800000005057811 */ /* 0x000fe200078eb8ff */
[----:B------:R-:W-:-:S05]  /*1090*/  IMAD.U32 R4, R4, -0x80000000, RZ ;  /* 0x8000000004047824 */ /* 0x000fca00078e00ff */
[----:B------:R-:W-:Y:S01]  /*10a0*/  LOP3.LUT R9, R8, R5, R4, 0xfe, !PT ;  /* 0x0000000508097212 */ /* 0x000fe200078efe04 */
[----:B------:R-:W-:Y:S06]  /*10b0*/  BRA `(.L_x_58) ;  /* 0x0000000000147947 */ /* 0x000fec0003800000 */
.L_x_56:
[----:B------:R-:W-:-:S13]  /*10c0*/  ISETP.NE.AND P0, PT, R8, RZ, PT ;  /* 0x000000ff0800720c */ /* 0x000fda0003f05270 */
[----:B------:R-:W-:Y:S01]  /*10d0*/  @P0 IMAD.SHL.U32 R8, R8, 0x2000, RZ ;  /* 0x0000200008080824 */ /* 0x000fe200078e00ff */
[C---:B------:R-:W-:Y:S01]  /*10e0*/  @!P0 LEA R9, R4.reuse, 0x7f800000, 0x1f ;  /* 0x7f80000004098811 */ /* 0x040fe200078ef8ff */
[----:B------:R-:W-:-:S05]  /*10f0*/  @P0 IMAD.U32 R5, R4, -0x80000000, RZ ;  /* 0x8000000004050824 */ /* 0x000fca00078e00ff */
[----:B------:R-:W-:-:S07]  /*1100*/  @P0 LOP3.LUT R9, R5, 0x7f800000, R8, 0xfe, !PT ;  /* 0x7f80000005090812 */ /* 0x000fce00078efe08 */
.L_x_58:
[----:B------:R-:W-:Y:S05]  /*1110*/  BSYNC.RECONVERGENT B1 ;  /* 0x0000000000017941 */ /* 0x000fea0003800200 */
.L_x_55:
[----:B------:R-:W0:Y:S01]  /*1120*/  LDCU UR4, c[0x0][0x398] ;  /* 0x00007300ff0477ac */ /* 0x000e220008000800 */
[----:B------:R-:W-:Y:S01]  /*1130*/  BSSY.RECONVERGENT B1, `(.L_x_71) ;  /* 0x000002d000017945 */ /* 0x000fe20003800200 */
[----:B0-----:R-:W-:-:S05]  /*1140*/  FFMA R9, R9, UR4, R0 ;  /* 0x0000000409097c23 */ /* 0x001fca0008000000 */
[--C-:B------:R-:W-:Y:S02]  /*1150*/  SHF.R.U32.HI R0, RZ, 0x17, R9.reuse ;  /* 0x00000017ff007819 */ /* 0x100fe40000011609 */
[----:B------:R-:W-:Y:S02]  /*1160*/  LOP3.LUT R4, R9, 0x7fffff, RZ, 0xc0, !PT ;  /* 0x007fffff09047812 */ /* 0x000fe400078ec0ff */
[----:B------:R-:W-:Y:S02]  /*1170*/  LOP3.LUT R5, R0, 0xff, RZ, 0xc0, !PT ;  /* 0x000000ff00057812 */ /* 0x000fe400078ec0ff */
[----:B------:R-:W-:Y:S02]  /*1180*/  SHF.R.U32.HI R0, RZ, 0x10, R9 ;  /* 0x00000010ff007819 */ /* 0x000fe40000011609 */
[C---:B------:R-:W-:Y:S02]  /*1190*/  ISETP.GT.U32.AND P0, PT, R5.reuse, 0x70, PT ;  /* 0x000000700500780c */ /* 0x040fe40003f04070 */
[----:B------:R-:W-:Y:S01]  /*11a0*/  LOP3.LUT R8, R0, 0x8000, RZ, 0xc0, !PT ;  /* 0x0000800000087812 */ /* 0x000fe200078ec0ff */
[----:B------:R-:W-:-:S10]  /*11b0*/  VIADD R0, R5, 0xffffff90 ;  /* 0xffffff9005007836 */ /* 0x000fd40000000000 */
[----:B------:R-:W-:Y:S05]  /*11c0*/  @P0 BRA `(.L_x_72) ;  /* 0x0000000000340947 */ /* 0x000fea0003800000 */
[----:B------:R-:W-:Y:S02]  /*11d0*/  ISETP.GE.U32.AND P0, PT, R5, 0x66, PT ;  /* 0x000000660500780c */ /* 0x000fe40003f06070 */
[----:B------:R-:W-:-:S11]  /*11e0*/  PRMT R0, RZ, 0x7610, R0 ;  /* 0x00007610ff007816 */ /* 0x000fd60000000000 */
[----:B------:R-:W-:Y:S05]  /*11f0*/  @!P0 BRA `(.L_x_73) ;  /* 0x0000000000808947 */ /* 0x000fea0003800000 */
[----:B------:R-:W-:Y:S02]  /*1200*/  LOP3.LUT R4, R4, 0x800000, RZ, 0xfc, !PT ;  /* 0x0080000004047812 */ /* 0x000fe400078efcff */
[----:B------:R-:W-:-:S04]  /*1210*/  IADD3 R5, PT, PT, -R5, 0x71, RZ ;  /* 0x0000007105057810 */ /* 0x000fc80007ffe1ff */
[----:B------:R-:W-:-:S05]  /*1220*/  SHF.R.U32.HI R4, RZ, R5, R4 ;  /* 0x00000005ff047219 */ /* 0x000fca0000011604 */
[----:B------:R-:W-:-:S05]  /*1230*/  IMAD.SHL.U32 R0, R4, 0x2, RZ ;  /* 0x0000000204007824 */ /* 0x000fca00078e00ff */
[----:B------:R-:W-:-:S05]  /*1240*/  LOP3.LUT R5, R0, 0x2000, RZ, 0xc0, !PT ;  /* 0x0000200000057812 */ /* 0x000fca00078ec0ff */
[----:B------:R-:W-:-:S05]  /*1250*/  IMAD.IADD R5, R4, 0x1, R5 ;  /* 0x0000000104057824 */ /* 0x000fca00078e0205 */
[----:B------:R-:W-:-:S04]  /*1260*/  SHF.R.U32.HI R5, RZ, 0xd, R5 ;  /* 0x0000000dff057819 */ /* 0x000fc80000011605 */
[----:B------:R-:W-:-:S04]  /*1270*/  LOP3.LUT R5, R5, R8, RZ, 0xfc, !PT ;  /* 0x0000000805057212 */ /* 0x000fc800078efcff */
[----:B------:R-:W-:Y:S01]  /*1280*/  PRMT R0, R5, 0x7610, R0 ;  /* 0x0000761005007816 */ /* 0x000fe20000000000 */
[----:B------:R-:W-:Y:S06]  /*1290*/  BRA `(.L_x_73) ;  /* 0x0000000000587947 */ /* 0x000fec0003800000 */
.L_x_72:
[----:B------:R-:W-:-:S13]  /*12a0*/  ISETP.NE.AND P0, PT, R0, 0x8f, PT ;  /* 0x0000008f0000780c */ /* 0x000fda0003f05270 */
[----:B------:R-:W-:Y:S05]  /*12b0*/  @P0 BRA `(.L_x_74) ;  /* 0x0000000000180947 */ /* 0x000fea0003800000 */
[----:B------:R-:W-:-:S13]  /*12c0*/  ISETP.NE.AND P0, PT, R4, RZ, PT ;  /* 0x000000ff0400720c */ /* 0x000fda0003f05270 */
[----:B------:R-:W-:Y:S02]  /*12d0*/  @P0 SHF.R.U32.HI R4, RZ, 0xd, R4 ;  /* 0x0000000dff040819 */ /* 0x000fe40000011604 */
[C---:B------:R-:W-:Y:S02]  /*12e0*/  @!P0 LOP3.LUT R0, R8.reuse, 0x7c00, RZ, 0xfc, !PT ;  /* 0x00007c0008008812 */ /* 0x040fe400078efcff */
[----:B------:R-:W-:-:S04]  /*12f0*/  @P0 LOP3.LUT R4, R8, 0x7c00, R4, 0xfe, !PT ;  /* 0x00007c0008040812 */ /* 0x000fc800078efe04 */
[----:B------:R-:W-:Y:S01]  /*1300*/  @P0 PRMT R0, R4, 0x7610, R0 ;  /* 0x0000761004000816 */ /* 0x000fe20000000000 */
[----:B------:R-:W-:Y:S06]  /*1310*/  BRA `(.L_x_73) ;  /* 0x0000000000387947 */ /* 0x000fec0003800000 */
.L_x_74:
[----:B------:R-:W-:Y:S02]  /*1320*/  LOP3.LUT P0, RZ, R9, 0x1000, RZ, 0xc0, !PT ;  /* 0x0000100009ff7812 */ /* 0x000fe4000780c0ff */
[----:B------:R-:W-:-:S11]  /*1330*/  PLOP3.LUT P2, PT, PT, PT, PT, 0x8, 0x80 ;  /* 0x000000000080781c */ /* 0x000fd60003f4e170 */
[----:B------:R-:W-:-:S05]  /*1340*/  @P0 VIADD R9, R4, 0x2000 ;  /* 0x0000200004090836 */ /* 0x000fca0000000000 */
[----:B------:R-:W-:-:S04]  /*1350*/  @P0 LOP3.LUT P1, RZ, R9, 0x800000, RZ, 0xc0, !PT ;  /* 0x0080000009ff0812 */ /* 0x000fc8000782c0ff */
[----:B------:R-:W-:Y:S02]  /*1360*/  @P0 PLOP3.LUT P2, PT, P1, PT, PT, 0x80, 0x8 ;  /* 0x000000000008081c */ /* 0x000fe40000f4f070 */
[----:B------:R-:W-:-:S11]  /*1370*/  @P0 SEL R4, R9, RZ, !P1 ;  /* 0x000000ff09040207 */ /* 0x000fd60004800000 */
[----:B------:R-:W-:-:S05]  /*1380*/  @P2 VIADD R0, R5, 0xffffff91 ;  /* 0xffffff9105002836 */ /* 0x000fca0000000000 */
[----:B------:R-:W-:-:S13]  /*1390*/  ISETP.GE.U32.AND P2, PT, R0, 0x1f, PT ;  /* 0x0000001f0000780c */ /* 0x000fda0003f46070 */
[----:B------:R-:W-:Y:S01]  /*13a0*/  @!P2 IMAD.SHL.U32 R0, R0, 0x400, RZ ;  /* 0x000004000000a824 */ /* 0x000fe200078e00ff */
[----:B------:R-:W-:Y:S02]  /*13b0*/  @!P2 SHF.R.U32.HI R5, RZ, 0xd, R4 ;  /* 0x0000000dff05a819 */ /* 0x000fe40000011604 */
[C---:B------:R-:W-:Y:S02]  /*13c0*/  @P2 LOP3.LUT R4, R8.reuse, 0x7c00, RZ, 0xfc, !PT ;  /* 0x00007c0008042812 */ /* 0x040fe400078efcff */
[----:B------:R-:W-:Y:S02]  /*13d0*/  @!P2 LOP3.LUT R5, R8, R0, R5, 0xfe, !PT ;  /* 0x000000000805a212 */ /* 0x000fe400078efe05 */
[----:B------:R-:W-:-:S04]  /*13e0*/  @P2 PRMT R0, R4, 0x7610, R0 ;  /* 0x0000761004002816 */ /* 0x000fc80000000000 */
[----:B------:R-:W-:-:S07]  /*13f0*/  @!P2 PRMT R0, R5, 0x7610, R0 ;  /* 0x000076100500a816 */ /* 0x000fce0000000000 */
.L_x_73:
[----:B------:R-:W-:Y:S05]  /*1400*/  BSYNC.RECONVERGENT B1 ;  /* 0x0000000000017941 */ /* 0x000fea0003800200 */
.L_x_71:
[C---:B------:R-:W-:Y:S02]  /*1410*/  R2UR UR4, R6.reuse ;  /* 0x00000000060472ca */ /* 0x040fe400000e0000 */
[C---:B------:R-:W-:Y:S02]  /*1420*/  R2UR UR5, R7.reuse ;  /* 0x00000000070572ca */ /* 0x040fe400000e0000 */
[----:B------:R-:W-:Y:S02]  /*1430*/  R2UR UR8, R6 ;  /* 0x00000000060872ca */ /* 0x000fe400000e0000 */
[----:B------:R-:W-:Y:S02]  /*1440*/  R2UR UR9, R7 ;  /* 0x00000000070972ca */ /* 0x000fe400000e0000 */
[----:B------:R-:W-:-:S07]  /*1450*/  PRMT R0, R0, 0x5410, R0 ;  /* 0x0000541000007816 */ /* 0x000fce0000000000 */
[----:B------:R0:W-:Y:S04]  /*1460*/  STG.E desc[UR4][R2.64], R0 ;  /* 0x0000000002007986 */ /* 0x0001e8000c101904 */
[----:B------:R0:W-:Y:S02]  /*1470*/  STG.E.U16 desc[UR8][R2.64+0x4], R0 ;  /* 0x0000040002007986 */ /* 0x0001e4000c101508 */
.L_x_22:
[----:B------:R-:W-:Y:S05]  /*1480*/  BSYNC.RECONVERGENT B0 ;  /* 0x0000000000007941 */ /* 0x000fea0003800200 */
.L_x_21:
[----:B------:R-:W-:Y:S06]  /*1490*/  BAR.SYNC.DEFER_BLOCKING 0x0 ;  /* 0x0000000000007b1d */ /* 0x000fec0000010000 */
[----:B------:R-:W-:Y:S05]  /*14a0*/  EXIT ;  /* 0x000000000000794d */ /* 0x000fea0003800000 */
.L_x_75:
        /* <DEDUP_REMOVED lines=13> */
.L_x_205:


//--------------------- .text._Z15multiply_kernelP7ushort4iif --------------------------
	.section	.text._Z15multiply_kernelP7ushort4iif,"ax",@progbits
	.align	128
        .global         _Z15multiply_kernelP7ushort4iif
        .type           _Z15multiply_kernelP7ushort4iif,@function
        .size           _Z15multiply_kernelP7ushort4iif,(.L_x_206 - _Z15multiply_kernelP7ushort4iif)
        .other          _Z15multiply_kernelP7ushort4iif,@"STO_CUDA_ENTRY STV_DEFAULT"
_Z15multiply_kernelP7ushort4iif:
.text._Z15multiply_kernelP7ushort4iif:
        /* <DEDUP_REMOVED lines=43> */
[----:B------:R-:W-:Y:S03]  /*02b0*/  BSSY.RECONVERGENT B3, `(.L_x_84) ;  /* 0x000001e000037945 */ /* 0x000fe60003800200 */
[----:B------:R-:W-:-:S05]  /*02c0*/  SHF.R.U32.HI R0, RZ, 0x2, R0 ;  /* 0x00000002ff007819 */ /* 0x000fca0000011600 */
[----:B------:R-:W-:-:S05]  /*02d0*/  IMAD.SHL.U32 R0, R0, 0x4, RZ ;  /* 0x0000000400007824 */ /* 0x000fca00078e00ff */
[----:B------:R-:W-:-:S05]  /*02e0*/  LOP3.LUT R0, R0, 0xc, RZ, 0xe2, !PT ;  /* 0x0000000c00007812 */ /* 0x000fca00078ee2ff */
[----:B------:R-:W-:Y:S02]  /*02f0*/  IMAD.MOV R5, RZ, RZ, -R0 ;  /* 0x000000ffff057224 */ /* 0x000fe400078e0a00 */
[----:B------:R-:W-:-:S03]  /*0300*/  IMAD.MOV.U32 R0, RZ, RZ, RZ ;  /* 0x000000ffff007224 */ /* 0x000fc600078e00ff */
        /* <DEDUP_REMOVED lines=8> */
.L_x_88:
[----:B------:R-:W-:Y:S02]  /*0390*/  VIADD R5, R5, 0x10 ;  /* 0x0000001005057836 */ /* 0x000fe40000000000 */
[----:B------:R-:W-:-:S03]  /*03a0*/  VIADD R0, R0, 0xfffffff0 ;  /* 0xfffffff000007836 */ /* 0x000fc60000000000 */
[----:B------:R-:W-:-:S13]  /*03b0*/  ISETP.GE.AND P1, PT, R5, -0xc, PT ;  /* 0xfffffff40500780c */ /* 0x000fda0003f26270 */
[----:B------:R-:W-:Y:S05]  /*03c0*/  @!P1 BRA `(.L_x_88) ;  /* 0xfffffffc00f09947 */ /* 0x000fea000383ffff */
.L_x_87:
[----:B------:R-:W-:Y:S05]  /*03d0*/  BSYNC.RECONVERGENT B4 ;  /* 0x0000000000047941 */ /* 0x000fea0003800200 */
.L_x_86:
[----:B------:R-:W-:-:S05]  /*03e0*/  IMAD.MOV R11, RZ, RZ, -R5 ;  /* 0x000000ffff0b7224 */ /* 0x000fca00078e0a05 */
[----:B------:R-:W-:-:S13]  /*03f0*/  ISETP.GT.AND P1, PT, R11, 0x4, PT ;  /* 0x000000040b00780c */ /* 0x000fda0003f24270 */
[----:B------:R-:W-:Y:S01]  /*0400*/  @P1 VIADD R5, R5, 0x8 ;  /* 0x0000000805051836 */ /* 0x000fe20000000000 */
[----:B------:R-:W-:Y:S01]  /*0410*/  @P1 PLOP3.LUT P0, PT, PT, PT, PT, 0x8, 0x80 ;  /* 0x000000000080181c */ /* 0x000fe20003f0e170 */
[----:B------:R-:W-:-:S03]  /*0420*/  @P1 VIADD R0, R0, 0xfffffff8 ;  /* 0xfffffff800001836 */ /* 0x000fc60000000000 */
[----:B------:R-:W-:-:S13]  /*0430*/  ISETP.NE.OR P0, PT, R5, RZ, P0 ;  /* 0x000000ff0500720c */ /* 0x000fda0000705670 */
[----:B------:R-:W-:Y:S05]  /*0440*/  @!P0 BRA `(.L_x_89) ;  /* 0x0000000000108947 */ /* 0x000fea0003800000 */
.L_x_85:
[----:B------:R-:W-:Y:S02]  /*0450*/  VIADD R5, R5, 0x4 ;  /* 0x0000000405057836 */ /* 0x000fe40000000000 */
[----:B------:R-:W-:-:S03]  /*0460*/  VIADD R0, R0, 0xfffffffc ;  /* 0xfffffffc00007836 */ /* 0x000fc60000000000 */
[----:B------:R-:W-:-:S13]  /*0470*/  ISETP.NE.AND P0, PT, R5, RZ, PT ;  /* 0x000000ff0500720c */ /* 0x000fda0003f05270 */
[----:B------:R-:W-:Y:S05]  /*0480*/  @P0 BRA `(.L_x_85) ;  /* 0xfffffffc00f00947 */ /* 0x000fea000383ffff */
.L_x_89:
[----:B------:R-:W-:Y:S05]  /*0490*/  BSYNC.RECONVERGENT B3 ;  /* 0x0000000000037941 */ /* 0x000fea0003800200 */
.L_x_84:
[----:B------:R-:W-:-:S07]  /*04a0*/  VIADD R5, R0, 0x1 ;  /* 0x0000000100057836 */ /* 0x000fce0000000000 */
.L_x_83:
[----:B------:R-:W-:Y:S05]  /*04b0*/  BSYNC.RECONVERGENT B2 ;  /* 0x0000000000027941 */ /* 0x000fea0003800200 */
.L_x_82:
[----:B------:R-:W-:Y:S01]  /*04c0*/  ISETP.NE.AND P0, PT, R10, RZ, PT ;  /* 0x000000ff0a00720c */ /* 0x000fe20003f05270 */
[----:B------:R-:W-:-:S12]  /*04d0*/  BSSY.RECONVERGENT B2, `(.L_x_90) ;  /* 0x000000b000027945 */ /* 0x000fd80003800200 */
[----:B------:R-:W-:Y:S05]  /*04e0*/  @!P0 BRA `(.L_x_91) ;  /* 0x0000000000248947 */ /* 0x000fea0003800000 */
[----:B------:R-:W-:Y:S01]  /*04f0*/  BSSY.RECONVERGENT B3, `(.L_x_92) ;  /* 0x0000007000037945 */ /* 0x000fe20003800200 */
[----:B------:R-:W-:-:S07]  /*0500*/  IMAD.MOV R5, RZ, RZ, -R10 ;  /* 0x000000ffff057224 */ /* 0x000fce00078e0a0a */
.L_x_93:
[----:B------:R-:W-:Y:S02]  /*0510*/  VIADD R5, R5, 0x1 ;  /* 0x0000000105057836 */ /* 0x000fe40000000000 */
[----:B------:R-:W-:Y:S02]  /*0520*/  IMAD.MOV.U32 R10, RZ, RZ, R0 ;  /* 0x000000ffff0a7224 */ /* 0x000fe400078e0000 */
[----:B------:R-:W-:Y:S01]  /*0530*/  VIADD R0, R0, 0xffffffff ;  /* 0xffffffff00007836 */ /* 0x000fe20000000000 */
[----:B------:R-:W-:-:S13]  /*0540*/  ISETP.NE.AND P0, PT, R5, RZ, PT ;  /* 0x000000ff0500720c */ /* 0x000fda0003f05270 */
[----:B------:R-:W-:Y:S05]  /*0550*/  @P0 BRA `(.L_x_93) ;  /* 0xfffffffc00ec0947 */ /* 0x000fea000383ffff */
[----:B------:R-:W-:Y:S05]  /*0560*/  BSYNC.RECONVERGENT B3 ;  /* 0x0000000000037941 */ /* 0x000fea0003800200 */
.L_x_92:
[----:B------:R-:W-:-:S07]  /*0570*/  IMAD.MOV.U32 R5, RZ, RZ, R10 ;  /* 0x000000ffff057224 */ /* 0x000fce00078e000a */
.L_x_91:
[----:B------:R-:W-:Y:S05]  /*0580*/  BSYNC.RECONVERGENT B2 ;  /* 0x0000000000027941 */ /* 0x000fea0003800200 */
.L_x_90:
[----:B------:R-:W-:-:S04]  /*0590*/  SHF.L.U32 R8, R8, R9, RZ ;  /* 0x0000000908087219 */ /* 0x000fc800000006ff */
[----:B------:R-:W-:-:S07]  /*05a0*/  LOP3.LUT R8, R8, 0x1fffbfe, RZ, 0xc0, !PT ;  /* 0x01fffbfe08087812 */ /* 0x000fce00078ec0ff */
.L_x_80:
[----:B------:R-:W-:Y:S01]  /*05b0*/  IMAD.SHL.U32 R0, R8, 0x2000, RZ ;  /* 0x0000200008007824 */ /* 0x000fe200078e00ff */
[----:B------:R-:W-:Y:S01]  /*05c0*/  LEA R5, R5, 0x38000000, 0x17 ;  /* 0x3800000005057811 */ /* 0x000fe200078eb8ff */
[----:B------:R-:W-:-:S05]  /*05d0*/  IMAD.U32 R4, R4, -0x80000000, RZ ;  /* 0x8000000004047824 */ /* 0x000fca00078e00ff */
[----:B------:R-:W-:Y:S01]  /*05e0*/  LOP3.LUT R0, R0, R5, R4, 0xfe, !PT ;  /* 0x0000000500007212 */ /* 0x000fe200078efe04 */
[----:B------:R-:W-:Y:S06]  /*05f0*/  BRA `(.L_x_81) ;  /* 0x0000000000147947 */ /* 0x000fec0003800000 */
.L_x_79:
[----:B------:R-:W-:-:S13]  /*0600*/  ISETP.NE.AND P0, PT, R8, RZ, PT ;  /* 0x000000ff0800720c */ /* 0x000fda0003f05270 */
[----:B------:R-:W-:Y:S01]  /*0610*/  @P0 IMAD.SHL.U32 R8, R8, 0x2000, RZ ;  /* 0x0000200008080824 */ /* 0x000fe200078e00ff */
[C---:B------:R-:W-:Y:S01]  /*0620*/  @!P0 LEA R0, R4.reuse, 0x7f800000, 0x1f ;  /* 0x7f80000004008811 */ /* 0x040fe200078ef8ff */
[----:B------:R-:W-:-:S05]  /*0630*/  @P0 IMAD.U32 R5, R4, -0x80000000, RZ ;  /* 0x8000000004050824 */ /* 0x000fca00078e00ff */
[----:B------:R-:W-:-:S07]  /*0640*/  @P0 LOP3.LUT R0, R5, 0x7f800000, R8, 0xfe, !PT ;  /* 0x7f80000005000812 */ /* 0x000fce00078efe08 */
.L_x_81:
[----:B------:R-:W-:Y:S05]  /*0650*/  BSYNC.RECONVERGENT B1 ;  /* 0x0000000000017941 */ /* 0x000fea0003800200 */
.L_x_78:
[----:B------:R-:W-:Y:S02]  /*0660*/  R2UR UR4, R6 ;  /* 0x00000000060472ca */ /* 0x000fe400000e0000 */
[----:B------:R-:W-:-:S13]  /*0670*/  R2UR UR5, R7 ;  /* 0x00000000070572ca */ /* 0x000fda00000e0000 */
        /* <DEDUP_REMOVED lines=37> */
.L_x_104:
[----:B------:R-:W-:Y:S02]  /*08d0*/  VIADD R8, R8, 0x10 ;  /* 0x0000001008087836 */ /* 0x000fe40000000000 */
[----:B------:R-:W-:-:S03]  /*08e0*/  VIADD R4, R4, 0xfffffff0 ;  /* 0xfffffff004047836 */ /* 0x000fc60000000000 */
[----:B------:R-:W-:-:S13]  /*08f0*/  ISETP.GE.AND P1, PT, R8, -0xc, PT ;  /* 0xfffffff40800780c */ /* 0x000fda0003f26270 */
[----:B------:R-:W-:Y:S05]  /*0900*/  @!P1 BRA `(.L_x_104) ;  /* 0xfffffffc00f09947 */ /* 0x000fea000383ffff */
.L_x_103:
[----:B------:R-:W-:Y:S05]  /*0910*/  BSYNC.RECONVERGENT B4 ;  /* 0x0000000000047941 */ /* 0x000fea0003800200 */
.L_x_102:
[----:B------:R-:W-:-:S05]  /*0920*/  IMAD.MOV R12, RZ, RZ, -R8 ;  /* 0x000000ffff0c7224 */ /* 0x000fca00078e0a08 */
[----:B------:R-:W-:-:S13]  /*0930*/  ISETP.GT.AND P1, PT, R12, 0x4, PT ;  /* 0x000000040c00780c */ /* 0x000fda0003f24270 */
[----:B------:R-:W-:Y:S01]  /*0940*/  @P1 VIADD R8, R8, 0x8 ;  /* 0x0000000808081836 */ /* 0x000fe20000000000 */
[----:B------:R-:W-:Y:S01]  /*0950*/  @P1 PLOP3.LUT P0, PT, PT, PT, PT, 0x8, 0x80 ;  /* 0x000000000080181c */ /* 0x000fe20003f0e170 */
[----:B------:R-:W-:-:S03]  /*0960*/  @P1 VIADD R4, R4, 0xfffffff8 ;  /* 0xfffffff804041836 */ /* 0x000fc60000000000 */
[----:B------:R-:W-:-:S13]  /*0970*/  ISETP.NE.OR P0, PT, R8, RZ, P0 ;  /* 0x000000ff0800720c */ /* 0x000fda0000705670 */
[----:B------:R-:W-:Y:S05]  /*0980*/  @!P0 BRA `(.L_x_105) ;  /* 0x0000000000108947 */ /* 0x000fea0003800000 */
.L_x_101:
[----:B------:R-:W-:Y:S02]  /*0990*/  VIADD R8, R8, 0x4 ;  /* 0x0000000408087836 */ /* 0x000fe40000000000 */
[----:B------:R-:W-:-:S03]  /*09a0*/  VIADD R4, R4, 0xfffffffc ;  /* 0xfffffffc04047836 */ /* 0x000fc60000000000 */
[----:B------:R-:W-:-:S13]  /*09b0*/  ISETP.NE.AND P0, PT, R8, RZ, PT ;  /* 0x000000ff0800720c */ /* 0x000fda0003f05270 */
[----:B------:R-:W-:Y:S05]  /*09c0*/  @P0 BRA `(.L_x_101) ;  /* 0xfffffffc00f00947 */ /* 0x000fea000383ffff */
.L_x_105:
[----:B------:R-:W-:Y:S05]  /*09d0*/  BSYNC.RECONVERGENT B3 ;  /* 0x0000000000037941 */ /* 0x000fea0003800200 */
.L_x_100:
[----:B------:R-:W-:-:S07]  /*09e0*/  VIADD R8, R4, 0x1 ;  /* 0x0000000104087836 */ /* 0x000fce0000000000 */
.L_x_99:
[----:B------:R-:W-:Y:S05]  /*09f0*/  BSYNC.RECONVERGENT B2 ;  /* 0x0000000000027941 */ /* 0x000fea0003800200 */
.L_x_98:
[----:B------:R-:W-:Y:S01]  /*0a00*/  ISETP.NE.AND P0, PT, R11, RZ, PT ;  /* 0x000000ff0b00720c */ /* 0x000fe20003f05270 */
[----:B------:R-:W-:-:S12]  /*0a10*/  BSSY.RECONVERGENT B2, `(.L_x_106) ;  /* 0x000000b000027945 */ /* 0x000fd80003800200 */
[----:B------:R-:W-:Y:S05]  /*0a20*/  @!P0 BRA `(.L_x_107) ;  /* 0x0000000000248947 */ /* 0x000fea0003800000 */
[----:B------:R-:W-:Y:S01]  /*0a30*/  BSSY.RECONVERGENT B3, `(.L_x_108) ;  /* 0x0000007000037945 */ /* 0x000fe20003800200 */
[----:B------:R-:W-:-:S07]  /*0a40*/  IMAD.MOV R8, RZ, RZ, -R11 ;  /* 0x000000ffff087224 */ /* 0x000fce00078e0a0b */
.L_x_109:
[----:B------:R-:W-:Y:S02]  /*0a50*/  VIADD R8, R8, 0x1 ;  /* 0x0000000108087836 */ /* 0x000fe40000000000 */
[----:B------:R-:W-:Y:S02]  /*0a60*/  IMAD.MOV.U32 R11, RZ, RZ, R4 ;  /* 0x000000ffff0b7224 */ /* 0x000fe400078e0004 */
[----:B------:R-:W-:Y:S01]  /*0a70*/  VIADD R4, R4, 0xffffffff ;  /* 0xffffffff04047836 */ /* 0x000fe20000000000 */
[----:B------:R-:W-:-:S13]  /*0a80*/  ISETP.NE.AND P0, PT, R8, RZ, PT ;  /* 0x000000ff0800720c */ /* 0x000fda0003f05270 */
[----:B------:R-:W-:Y:S05]  /*0a90*/  @P0 BRA `(.L_x_109) ;  /* 0xfffffffc00ec0947 */ /* 0x000fea000383ffff */
[----:B------:R-:W-:Y:S05]  /*0aa0*/  BSYNC.RECONVERGENT B3 ;  /* 0x0000000000037941 */ /* 0x000fea0003800200 */
.L_x_108:
[----:B------:R-:W-:-:S07]  /*0ab0*/  IMAD.MOV.U32 R8, RZ, RZ, R11 ;  /* 0x000000ffff087224 */ /* 0x000fce00078e000b */
.L_x_107:
[----:B------:R-:W-:Y:S05]  /*0ac0*/  BSYNC.RECONVERGENT B2 ;  /* 0x0000000000027941 */ /* 0x000fea0003800200 */
.L_x_106:
[----:B------:R-:W-:-:S04]  /*0ad0*/  SHF.L.U32 R9, R9, R10, RZ ;  /* 0x0000000a09097219 */ /* 0x000fc800000006ff */
[----:B------:R-:W-:-:S07]  /*0ae0*/  LOP3.LUT R9, R9, 0x1fffbfe, RZ, 0xc0, !PT ;  /* 0x01fffbfe09097812 */ /* 0x000fce00078ec0ff */
.L_x_96:
[----:B------:R-:W-:Y:S02]  /*0af0*/  IMAD.SHL.U32 R4, R9, 0x2000, RZ ;  /* 0x0000200009047824 */ /* 0x000fe400078e00ff */
[----:B------:R-:W-:Y:S01]  /*0b00*/  IMAD.U32 R9, R5, -0x80000000, RZ ;  /* 0x8000000005097824 */ /* 0x000fe200078e00ff */
[----:B------:R-:W-:-:S04]  /*0b10*/  LEA R5, R8, 0x38000000, 0x17 ;  /* 0x3800000008057811 */ /* 0x000fc800078eb8ff */
[----:B------:R-:W-:Y:S01]  /*0b20*/  LOP3.LUT R4, R4, R5, R9, 0xfe, !PT ;  /* 0x0000000504047212 */ /* 0x000fe200078efe09 */
[----:B------:R-:W-:Y:S06]  /*0b30*/  BRA `(.L_x_97) ;  /* 0x0000000000147947 */ /* 0x000fec0003800000 */
.L_x_95:
[----:B------:R-:W-:-:S13]  /*0b40*/  ISETP.NE.AND P0, PT, R9, RZ, PT ;  /* 0x000000ff0900720c */ /* 0x000fda0003f05270 */
[----:B------:R-:W-:Y:S01]  /*0b50*/  @P0 IMAD.SHL.U32 R9, R9, 0x2000, RZ ;  /* 0x0000200009090824 */ /* 0x000fe200078e00ff */
[C---:B------:R-:W-:Y:S01]  /*0b60*/  @!P0 LEA R4, R5.reuse, 0x7f800000, 0x1f ;  /* 0x7f80000005048811 */ /* 0x040fe200078ef8ff */
[----:B------:R-:W-:-:S05]  /*0b70*/  @P0 IMAD.U32 R8, R5, -0x80000000, RZ ;  /* 0x8000000005080824 */ /* 0x000fca00078e00ff */
[----:B------:R-:W-:-:S07]  /*0b80*/  @P0 LOP3.LUT R4, R8, 0x7f800000, R9, 0xfe, !PT ;  /* 0x7f80000008040812 */ /* 0x000fce00078efe09 */
.L_x_97:
[----:B------:R-:W-:Y:S05]  /*0b90*/  BSYNC.RECONVERGENT B1 ;  /* 0x0000000000017941 */ /* 0x000fea0003800200 */
.L_x_94:
        /* <DEDUP_REMOVED lines=39> */
.L_x_120:
[----:B------:R-:W-:Y:S02]  /*0e10*/  VIADD R8, R8, 0x10 ;  /* 0x0000001008087836 */ /* 0x000fe40000000000 */
[----:B------:R-:W-:-:S03]  /*0e20*/  VIADD R10, R10, 0xfffffff0 ;  /* 0xfffffff00a0a7836 */ /* 0x000fc60000000000 */
[----:B------:R-:W-:-:S13]  /*0e30*/  ISETP.GE.AND P1, PT, R8, -0xc, PT ;  /* 0xfffffff40800780c */ /* 0x000fda0003f26270 */
[----:B------:R-:W-:Y:S05]  /*0e40*/  @!P1 BRA `(.L_x_120) ;  /* 0xfffffffc00f09947 */ /* 0x000fea000383ffff */
.L_x_119:
[----:B------:R-:W-:Y:S05]  /*0e50*/  BSYNC.RECONVERGENT B4 ;  /* 0x0000000000047941 */ /* 0x000fea0003800200 */
.L_x_118:
[----:B------:R-:W-:-:S05]  /*0e60*/  IMAD.MOV R13, RZ, RZ, -R8 ;  /* 0x000000ffff0d7224 */ /* 0x000fca00078e0a08 */
[----:B------:R-:W-:-:S13]  /*0e70*/  ISETP.GT.AND P1, PT, R13, 0x4, PT ;  /* 0x000000040d00780c */ /* 0x000fda0003f24270 */
[----:B------:R-:W-:Y:S01]  /*0e80*/  @P1 VIADD R8, R8, 0x8 ;  /* 0x0000000808081836 */ /* 0x000fe20000000000 */
[----:B------:R-:W-:Y:S01]  /*0e90*/  @P1 PLOP3.LUT P0, PT, PT, PT, PT, 0x8, 0x80 ;  /* 0x000000000080181c */ /* 0x000fe20003f0e170 */
[----:B------:R-:W-:-:S03]  /*0ea0*/  @P1 VIADD R10, R10, 0xfffffff8 ;  /* 0xfffffff80a0a1836 */ /* 0x000fc60000000000 */
[----:B------:R-:W-:-:S13]  /*0eb0*/  ISETP.NE.OR P0, PT, R8, RZ, P0 ;  /* 0x000000ff0800720c */ /* 0x000fda0000705670 */
[----:B------:R-:W-:Y:S05]  /*0ec0*/  @!P0 BRA `(.L_x_121) ;  /* 0x0000000000108947 */ /* 0x000fea0003800000 */
.L_x_117:
[----:B------:R-:W-:Y:S02]  /*0ed0*/  VIADD R8, R8, 0x4 ;  /* 0x0000000408087836 */ /* 0x000fe40000000000 */
[----:B------:R-:W-:-:S03]  /*0ee0*/  VIADD R10, R10, 0xfffffffc ;  /* 0xfffffffc0a0a7836 */ /* 0x000fc60000000000 */
[----:B------:R-:W-:-:S13]  /*0ef0*/  ISETP.NE.AND P0, PT, R8, RZ, PT ;  /* 0x000000ff0800720c */ /* 0x000fda0003f05270 */
[----:B------:R-:W-:Y:S05]  /*0f00*/  @P0 BRA `(.L_x_117) ;  /* 0xfffffffc00f00947 */ /* 0x000fea000383ffff */
.L_x_121:
[----:B------:R-:W-:Y:S05]  /*0f10*/  BSYNC.RECONVERGENT B3 ;  /* 0x0000000000037941 */ /* 0x000fea0003800200 */
.L_x_116:
[----:B------:R-:W-:-:S07]  /*0f20*/  VIADD R8, R10, 0x1 ;  /* 0x000000010a087836 */ /* 0x000fce0000000000 */
.L_x_115:
[----:B------:R-:W-:Y:S05]  /*0f30*/  BSYNC.RECONVERGENT B2 ;  /* 0x0000000000027941 */ /* 0x000fea0003800200 */
.L_x_114:
[----:B------:R-:W-:Y:S01]  /*0f40*/  ISETP.NE.AND P0, PT, R11, RZ, PT ;  /* 0x000000ff0b00720c */ /* 0x000fe20003f05270 */
[----:B------:R-:W-:-:S12]  /*0f50*/  BSSY.RECONVERGENT B2, `(.L_x_122) ;  /* 0x000000b000027945 */ /* 0x000fd80003800200 */
[----:B------:R-:W-:Y:S05]  /*0f60*/  @!P0 BRA `(.L_x_123) ;  /* 0x0000000000248947 */ /* 0x000fea0003800000 */
[----:B------:R-:W-:Y:S01]  /*0f70*/  BSSY.RECONVERGENT B3, `(.L_x_124) ;  /* 0x0000007000037945 */ /* 0x000fe20003800200 */
[----:B------:R-:W-:-:S07]  /*0f80*/  IMAD.MOV R8, RZ, RZ, -R11 ;  /* 0x000000ffff087224 */ /* 0x000fce00078e0a0b */
.L_x_125:
[----:B------:R-:W-:Y:S02]  /*0f90*/  VIADD R8, R8, 0x1 ;  /* 0x0000000108087836 */ /* 0x000fe40000000000 */
[----:B------:R-:W-:Y:S02]  /*0fa0*/  IMAD.MOV.U32 R11, RZ, RZ, R10 ;  /* 0x000000ffff0b7224 */ /* 0x000fe400078e000a */
[----:B------:R-:W-:Y:S01]  /*0fb0*/  VIADD R10, R10, 0xffffffff ;  /* 0xffffffff0a0a7836 */ /* 0x000fe20000000000 */
[----:B------:R-:W-:-:S13]  /*0fc0*/  ISETP.NE.AND P0, PT, R8, RZ, PT ;  /* 0x000000ff0800720c */ /* 0x000fda0003f05270 */
[----:B------:R-:W-:Y:S05]  /*0fd0*/  @P0 BRA `(.L_x_125) ;  /* 0xfffffffc00ec0947 */ /* 0x000fea000383ffff */
[----:B------:R-:W-:Y:S05]  /*0fe0*/  BSYNC.RECONVERGENT B3 ;  /* 0x0000000000037941 */ /* 0x000fea0003800200 */
.L_x_124:
[----:B------:R-:W-:-:S07]  /*0ff0*/  IMAD.MOV.U32 R8, RZ, RZ, R11 ;  /* 0x000000ffff087224 */ /* 0x000fce00078e000b */
.L_x_123:
[----:B------:R-:W-:Y:S05]  /*1000*/  BSYNC.RECONVERGENT B2 ;  /* 0x0000000000027941 */ /* 0x000fea0003800200 */
.L_x_122:
[----:B------:R-:W-:-:S04]  /*1010*/  SHF.L.U32 R9, R9, R12, RZ ;  /* 0x0000000c09097219 */ /* 0x000fc800000006ff */
[----:B------:R-:W-:-:S07]  /*1020*/  LOP3.LUT R9, R9, 0x1fffbfe, RZ, 0xc0, !PT ;  /* 0x01fffbfe09097812 */ /* 0x000fce00078ec0ff */
.L_x_112:
[----:B------:R-:W-:Y:S01]  /*1030*/  IMAD.SHL.U32 R9, R9, 0x2000, RZ ;  /* 0x0000200009097824 */ /* 0x000fe200078e00ff */
[----:B------:R-:W-:Y:S01]  /*1040*/  LEA R8, R8, 0x38000000, 0x17 ;  /* 0x3800000008087811 */ /* 0x000fe200078eb8ff */
[----:B------:R-:W-:-:S05]  /*1050*/  IMAD.U32 R5, R5, -0x80000000, RZ ;  /* 0x8000000005057824 */ /* 0x000fca00078e00ff */
[----:B------:R-:W-:Y:S01]  /*1060*/  LOP3.LUT R10, R9, R8, R5, 0xfe, !PT ;  /* 0x00000008090a7212 */ /* 0x000fe200078efe05 */
[----:B------:R-:W-:Y:S06]  /*1070*/  BRA `(.L_x_113) ;  /* 0x0000000000147947 */ /* 0x000fec0003800000 */
.L_x_111:
[----:B------:R-:W-:-:S13]  /*1080*/  ISETP.NE.AND P0, PT, R9, RZ, PT ;  /* 0x000000ff0900720c */ /* 0x000fda0003f05270 */
[----:B------:R-:W-:Y:S01]  /*1090*/  @P0 IMAD.SHL.U32 R9, R9, 0x2000, RZ ;  /* 0x0000200009090824 */ /* 0x000fe200078e00ff */
[C---:B------:R-:W-:Y:S01]  /*10a0*/  @!P0 LEA R10, R5.reuse, 0x7f800000, 0x1f ;  /* 0x7f800000050a8811 */ /* 0x040fe200078ef8ff */
[----:B------:R-:W-:-:S05]  /*10b0*/  @P0 IMAD.U32 R8, R5, -0x80000000, RZ ;  /* 0x8000000005080824 */ /* 0x000fca00078e00ff */
[----:B------:R-:W-:-:S07]  /*10c0*/  @P0 LOP3.LUT R10, R8, 0x7f800000, R9, 0xfe, !PT ;  /* 0x7f800000080a0812 */ /* 0x000fce00078efe09 */
.L_x_113:
[----:B------:R-:W-:Y:S05]  /*10d0*/  BSYNC.RECONVERGENT B1 ;  /* 0x0000000000017941 */ /* 0x000fea0003800200 */
.L_x_110:
[----:B------:R-:W0:Y:S01]  /*10e0*/  LDC R5, c[0x0][0x390] ;  /* 0x0000e400ff057b82 */ /* 0x000e220000000800 */
[----:B------:R-:W-:Y:S01]  /*10f0*/  BSSY.RECONVERGENT B1, `(.L_x_126) ;  /* 0x000002e000017945 */ /* 0x000fe20003800200 */
[----:B0-----:R-:W-:-:S05]  /*1100*/  FMUL R11, R0, R5 ;  /* 0x00000005000b7220 */ /* 0x001fca0000400000 */
[--C-:B------:R-:W-:Y:S02]  /*1110*/  SHF.R.U32.HI R0, RZ, 0x17, R11.reuse ;  /* 0x00000017ff007819 */ /* 0x100fe4000001160b */
[----:B------:R-:W-:Y:S02]  /*1120*/  SHF.R.U32.HI R8, RZ, 0x10, R11 ;  /* 0x00000010ff087819 */ /* 0x000fe4000001160b */
[----:B------:R-:W-:Y:S01]  /*1130*/  LOP3.LUT R12, R0, 0xff, RZ, 0xc0, !PT ;  /* 0x000000ff000c7812 */ /* 0x000fe200078ec0ff */
[----:B------:R-:W-:Y:S01]  /*1140*/  FMUL R0, R10, R5 ;  /* 0x000000050a007220 */ /* 0x000fe20000400000 */
[----:B------:R-:W-:Y:S02]  /*1150*/  LOP3.LUT R10, R8, 0x8000, RZ, 0xc0, !PT ;  /* 0x00008000080a7812 */ /* 0x000fe400078ec0ff */
[C---:B------:R-:W-:Y:S01]  /*1160*/  ISETP.GT.U32.AND P0, PT, R12.reuse, 0x70, PT ;  /* 0x000000700c00780c */ /* 0x040fe20003f04070 */
[----:B------:R-:W-:Y:S01]  /*1170*/  VIADD R8, R12, 0xffffff90 ;  /* 0xffffff900c087836 */ /* 0x000fe20000000000 */
[----:B------:R-:W-:-:S11]  /*1180*/  LOP3.LUT R9, R11, 0x7fffff, RZ, 0xc0, !PT ;  /* 0x007fffff0b097812 */ /* 0x000fd600078ec0ff */
        /* <DEDUP_REMOVED lines=14> */
.L_x_127:
        /* <DEDUP_REMOVED lines=8> */
.L_x_129:
        /* <DEDUP_REMOVED lines=14> */
.L_x_128:
[----:B------:R-:W-:Y:S05]  /*13d0*/  BSYNC.RECONVERGENT B1 ;  /* 0x0000000000017941 */ /* 0x000fea0003800200 */
.L_x_126:
[----:B------:R-:W-:Y:S01]  /*13e0*/  FMUL R9, R4, R5 ;  /* 0x0000000504097220 */ /* 0x000fe20000400000 */
[----:B------:R-:W-:Y:S01]  /*13f0*/  R2UR UR4, R6 ;  /* 0x00000000060472ca */ /* 0x000fe200000e0000 */
[----:B------:R-:W-:Y:S01]  /*1400*/  BSSY.RECONVERGENT B1, `(.L_x_130) ;  /* 0x000002e000017945 */ /* 0x000fe20003800200 */
[----:B------:R-:W-:Y:S02]  /*1410*/  R2UR UR5, R7 ;  /* 0x00000000070572ca */ /* 0x000fe400000e0000 */
[--C-:B------:R-:W-:Y:S02]  /*1420*/  SHF.R.U32.HI R4, RZ, 0x17, R9.reuse ;  /* 0x00000017ff047819 */ /* 0x100fe40000011609 */
[----:B------:R-:W-:Y:S02]  /*1430*/  LOP3.LUT R5, R9, 0x7fffff, RZ, 0xc0, !PT ;  /* 0x007fffff09057812 */ /* 0x000fe400078ec0ff */
[----:B------:R-:W-:Y:S02]  /*1440*/  LOP3.LUT R11, R4, 0xff, RZ, 0xc0, !PT ;  /* 0x000000ff040b7812 */ /* 0x000fe400078ec0ff */
[----:B------:R-:W-:-:S02]  /*1450*/  SHF.R.U32.HI R4, RZ, 0x10, R9 ;  /* 0x00000010ff047819 */ /* 0x000fc40000011609 */
[C---:B------:R-:W-:Y:S02]  /*1460*/  ISETP.GT.U32.AND P0, PT, R11.reuse, 0x70, PT ;  /* 0x000000700b00780c */ /* 0x040fe40003f04070 */
[----:B------:R-:W-:Y:S01]  /*1470*/  LOP3.LUT R10, R4, 0x8000, RZ, 0xc0, !PT ;  /* 0x00008000040a7812 */ /* 0x000fe200078ec0ff */
[----:B------:R0:W-:Y:S01]  /*1480*/  STG.E.U16 desc[UR4][R2.64], R8 ;  /* 0x0000000802007986 */ /* 0x0001e2000c101504 */
[----:B------:R-:W-:-:S09]  /*1490*/  VIADD R4, R11, 0xffffff90 ;  /* 0xffffff900b047836 */ /* 0x000fd20000000000 */
        /* <DEDUP_REMOVED lines=14> */
.L_x_131:
        /* <DEDUP_REMOVED lines=8> */
.L_x_133:
[----:B------:R-:W-:Y:S02]  /*1600*/  LOP3.LUT P0, RZ, R9, 0x1000, RZ, 0xc0, !PT ;  /* 0x0000100009ff7812 */ /* 0x000fe4000780c0ff */
[----:B------:R-:W-:-:S11]  /*1610*/  PLOP3.LUT P2, PT, PT, PT, PT, 0x8, 0x80 ;  /* 0x000000000080781c */ /* 0x000fd60003f4e170 */
[----:B0-----:R-:W-:-:S05]  /*1620*/  @P0 VIADD R8, R5, 0x2000 ;  /* 0x0000200005080836 */ /* 0x001fca0000000000 */
        /* <DEDUP_REMOVED lines=11> */
.L_x_132:
[----:B------:R-:W-:Y:S05]  /*16e0*/  BSYNC.RECONVERGENT B1 ;  /* 0x0000000000017941 */ /* 0x000fea0003800200 */
.L_x_130:
[--C-:B------:R-:W-:Y:S01]  /*16f0*/  SHF.R.U32.HI R5, RZ, 0x17, R0.reuse ;  /* 0x00000017ff057819 */ /* 0x100fe20000011600 */
[----:B------:R-:W-:Y:S01]  /*1700*/  BSSY.RECONVERGENT B1, `(.L_x_134) ;  /* 0x000002c000017945 */ /* 0x000fe20003800200 */
[----:B------:R-:W-:Y:S02]  /*1710*/  R2UR UR4, R6 ;  /* 0x00000000060472ca */ /* 0x000fe400000e0000 */
[----:B------:R-:W-:Y:S02]  /*1720*/  LOP3.LUT R10, R5, 0xff, RZ, 0xc0, !PT ;  /* 0x000000ff050a7812 */ /* 0x000fe400078ec0ff */
[----:B------:R-:W-:Y:S02]  /*1730*/  R2UR UR5, R7 ;  /* 0x00000000070572ca */ /* 0x000fe400000e0000 */
[----:B------:R-:W-:Y:S02]  /*1740*/  ISETP.GT.U32.AND P0, PT, R10, 0x70, PT ;  /* 0x000000700a00780c */ /* 0x000fe40003f04070 */
[----:B------:R-:W-:-:S02]  /*1750*/  SHF.R.U32.HI R5, RZ, 0x10, R0 ;  /* 0x00000010ff057819 */ /* 0x000fc40000011600 */
[----:B0-----:R-:W-:Y:S02]  /*1760*/  LOP3.LUT R8, R0, 0x7fffff, RZ, 0xc0, !PT ;  /* 0x007fffff00087812 */ /* 0x001fe400078ec0ff */
[----:B------:R-:W-:Y:S01]  /*1770*/  LOP3.LUT R9, R5, 0x8000, RZ, 0xc0, !PT ;  /* 0x0000800005097812 */ /* 0x000fe200078ec0ff */
[----:B------:R-:W-:-:S04]  /*1780*/  VIADD R5, R10, 0xffffff90 ;  /* 0xffffff900a057836 */ /* 0x000fc80000000000 */
[----:B------:R0:W-:Y:S02]  /*1790*/  STG.E.U16 desc[UR4][R2.64+0x2], R4 ;  /* 0x0000020402007986 */ /* 0x0001e4000c101504 */
        /* <DEDUP_REMOVED lines=11> */
[----:B------:R-:W-:Y:S01]  /*1850*/  LOP3.LUT R0, R0, R9, RZ, 0xfc, !PT ;  /* 0x0000000900007212 */ /* 0x000fe200078efcff */
[----:B------:R-:W-:Y:S06]  /*1860*/  BRA `(.L_x_136) ;  /* 0x0000000000547947 */ /* 0x000fec0003800000 */
.L_x_135:
        /* <DEDUP_REMOVED lines=8> */
.L_x_137:
        /* <DEDUP_REMOVED lines=11> */
[----:B------:R-:W-:-:S04]  /*19a0*/  @!P2 LOP3.LUT R5, R9, R5, R8, 0xfe, !PT ;  /* 0x000000050905a212 */ /* 0x000fc800078efe08 */
[----:B------:R-:W-:-:S07]  /*19b0*/  @!P2 PRMT R0, R5, 0x7610, R0 ;  /* 0x000076100500a816 */ /* 0x000fce0000000000 */
.L_x_136:
[----:B------:R-:W-:Y:S05]  /*19c0*/  BSYNC.RECONVERGENT B1 ;  /* 0x0000000000017941 */ /* 0x000fea0003800200 */
.L_x_134:
[----:B------:R-:W-:Y:S02]  /*19d0*/  R2UR UR4, R6 ;  /* 0x00000000060472ca */ /* 0x000fe400000e0000 */
[----:B------:R-:W-:-:S13]  /*19e0*/  R2UR UR5, R7 ;  /* 0x00000000070572ca */ /* 0x000fda00000e0000 */
[----:B------:R1:W-:Y:S02]  /*19f0*/  STG.E.U16 desc[UR4][R2.64+0x4], R0 ;  /* 0x0000040002007986 */ /* 0x0003e4000c101504 */
.L_x_77:
[----:B------:R-:W-:Y:S05]  /*1a00*/  BSYNC.RECONVERGENT B0 ;  /* 0x0000000000007941 */ /* 0x000fea0003800200 */
.L_x_76:
[----:B------:R-:W-:Y:S06]  /*1a10*/  BAR.SYNC.DEFER_BLOCKING 0x0 ;  /* 0x0000000000007b1d */ /* 0x000fec0000010000 */
[----:B------:R-:W-:Y:S05]  /*1a20*/  EXIT ;  /* 0x000000000000794d */ /* 0x000fea0003800000 */
.L_x_138:
        /* <DEDUP_REMOVED lines=13> */
.L_x_206:


//--------------------- .text._Z10add_kernelP7ushort4iif --------------------------
	.section	.text._Z10add_kernelP7ushort4iif,"ax",@progbits
	.align	128
        .global         _Z10add_kernelP7ushort4iif
        .type           _Z10add_kernelP7ushort4iif,@function
        .size           _Z10add_kernelP7ushort4iif,(.L_x_207 - _Z10add_kernelP7ushort4iif)
        .other          _Z10add_kernelP7ushort4iif,@"STO_CUDA_ENTRY STV_DEFAULT"
_Z10add_kernelP7ushort4iif:
.text._Z10add_kernelP7ushort4iif:
        /* <DEDUP_REMOVED lines=57> */
.L_x_151:
[----:B------:R-:W-:Y:S02]  /*0390*/  VIADD R5, R5, 0x10 ;  /* 0x0000001005057836 */ /* 0x000fe40000000000 */
[----:B------:R-:W-:-:S03]  /*03a0*/  VIADD R0, R0, 0xfffffff0 ;  /* 0xfffffff000007836 */ /* 0x000fc60000000000 */
[----:B------:R-:W-:-:S13]  /*03b0*/  ISETP.GE.AND P1, PT, R5, -0xc, PT ;  /* 0xfffffff40500780c */ /* 0x000fda0003f26270 */
[----:B------:R-:W-:Y:S05]  /*03c0*/  @!P1 BRA `(.L_x_151) ;  /* 0xfffffffc00f09947 */ /* 0x000fea000383ffff */
.L_x_150:
[----:B------:R-:W-:Y:S05]  /*03d0*/  BSYNC.RECONVERGENT B4 ;  /* 0x0000000000047941 */ /* 0x000fea0003800200 */
.L_x_149:
[----:B------:R-:W-:-:S05]  /*03e0*/  IMAD.MOV R11, RZ, RZ, -R5 ;  /* 0x000000ffff0b7224 */ /* 0x000fca00078e0a05 */
[----:B------:R-:W-:-:S13]  /*03f0*/  ISETP.GT.AND P1, PT, R11, 0x4, PT ;  /* 0x000000040b00780c */ /* 0x000fda0003f24270 */
[----:B------:R-:W-:Y:S01]  /*0400*/  @P1 VIADD R5, R5, 0x8 ;  /* 0x0000000805051836 */ /* 0x000fe20000000000 */
[----:B------:R-:W-:Y:S01]  /*0410*/  @P1 PLOP3.LUT P0, PT, PT, PT, PT, 0x8, 0x80 ;  /* 0x000000000080181c */ /* 0x000fe20003f0e170 */
[----:B------:R-:W-:-:S03]  /*0420*/  @P1 VIADD R0, R0, 0xfffffff8 ;  /* 0xfffffff800001836 */ /* 0x000fc60000000000 */
[----:B------:R-:W-:-:S13]  /*0430*/  ISETP.NE.OR P0, PT, R5, RZ, P0 ;  /* 0x000000ff0500720c */ /* 0x000fda0000705670 */
[----:B------:R-:W-:Y:S05]  /*0440*/  @!P0 BRA `(.L_x_152) ;  /* 0x0000000000108947 */ /* 0x000fea0003800000 */
.L_x_148:
[----:B------:R-:W-:Y:S02]  /*0450*/  VIADD R5, R5, 0x4 ;  /* 0x0000000405057836 */ /* 0x000fe40000000000 */
[----:B------:R-:W-:-:S03]  /*0460*/  VIADD R0, R0, 0xfffffffc ;  /* 0xfffffffc00007836 */ /* 0x000fc60000000000 */
[----:B------:R-:W-:-:S13]  /*0470*/  ISETP.NE.AND P0, PT, R5, RZ, PT ;  /* 0x000000ff0500720c */ /* 0x000fda0003f05270 */
[----:B------:R-:W-:Y:S05]  /*0480*/  @P0 BRA `(.L_x_148) ;  /* 0xfffffffc00f00947 */ /* 0x000fea000383ffff */
.L_x_152:
[----:B------:R-:W-:Y:S05]  /*0490*/  BSYNC.RECONVERGENT B3 ;  /* 0x0000000000037941 */ /* 0x000fea0003800200 */
.L_x_147:
[----:B------:R-:W-:-:S07]  /*04a0*/  VIADD R5, R0, 0x1 ;  /* 0x0000000100057836 */ /* 0x000fce0000000000 */
.L_x_146:
[----:B------:R-:W-:Y:S05]  /*04b0*/  BSYNC.RECONVERGENT B2 ;  /* 0x0000000000027941 */ /* 0x000fea0003800200 */
.L_x_145:
[----:B------:R-:W-:Y:S01]  /*04c0*/  ISETP.NE.AND P0, PT, R10, RZ, PT ;  /* 0x000000ff0a00720c */ /* 0x000fe20003f05270 */
[----:B------:R-:W-:-:S12]  /*04d0*/  BSSY.RECONVERGENT B2, `(.L_x_153) ;  /* 0x000000b000027945 */ /* 0x000fd80003800200 */
[----:B------:R-:W-:Y:S05]  /*04e0*/  @!P0 BRA `(.L_x_154) ;  /* 0x0000000000248947 */ /* 0x000fea0003800000 */
[----:B------:R-:W-:Y:S01]  /*04f0*/  BSSY.RECONVERGENT B3, `(.L_x_155) ;  /* 0x0000007000037945 */ /* 0x000fe20003800200 */
[----:B------:R-:W-:-:S07]  /*0500*/  IMAD.MOV R5, RZ, RZ, -R10 ;  /* 0x000000ffff057224 */ /* 0x000fce00078e0a0a */
.L_x_156:
[----:B------:R-:W-:Y:S02]  /*0510*/  VIADD R5, R5, 0x1 ;  /* 0x0000000105057836 */ /* 0x000fe40000000000 */
[----:B------:R-:W-:Y:S02]  /*0520*/  IMAD.MOV.U32 R10, RZ, RZ, R0 ;  /* 0x000000ffff0a7224 */ /* 0x000fe400078e0000 */
[----:B------:R-:W-:Y:S01]  /*0530*/  VIADD R0, R0, 0xffffffff ;  /* 0xffffffff00007836 */ /* 0x000fe20000000000 */
[----:B------:R-:W-:-:S13]  /*0540*/  ISETP.NE.AND P0, PT, R5, RZ, PT ;  /* 0x000000ff0500720c */ /* 0x000fda0003f05270 */
[----:B------:R-:W-:Y:S05]  /*0550*/  @P0 BRA `(.L_x_156) ;  /* 0xfffffffc00ec0947 */ /* 0x000fea000383ffff */
[----:B------:R-:W-:Y:S05]  /*0560*/  BSYNC.RECONVERGENT B3 ;  /* 0x0000000000037941 */ /* 0x000fea0003800200 */
.L_x_155:
[----:B------:R-:W-:-:S07]  /*0570*/  IMAD.MOV.U32 R5, RZ, RZ, R10 ;  /* 0x000000ffff057224 */ /* 0x000fce00078e000a */
.L_x_154:
[----:B------:R-:W-:Y:S05]  /*0580*/  BSYNC.RECONVERGENT B2 ;  /* 0x0000000000027941 */ /* 0x000fea0003800200 */
.L_x_153:
[----:B------:R-:W-:-:S04]  /*0590*/  SHF.L.U32 R8, R8, R9, RZ ;  /* 0x0000000908087219 */ /* 0x000fc800000006ff */
[----:B------:R-:W-:-:S07]  /*05a0*/  LOP3.LUT R8, R8, 0x1fffbfe, RZ, 0xc0, !PT ;  /* 0x01fffbfe08087812 */ /* 0x000fce00078ec0ff */
.L_x_143:
[----:B------:R-:W-:Y:S01]  /*05b0*/  IMAD.SHL.U32 R0, R8, 0x2000, RZ ;  /* 0x0000200008007824 */ /* 0x000fe200078e00ff */
[----:B------:R-:W-:Y:S01]  /*05c0*/  LEA R5, R5, 0x38000000, 0x17 ;  /* 0x3800000005057811 */ /* 0x000fe200078eb8ff */
[----:B------:R-:W-:-:S05]  /*05d0*/  IMAD.U32 R4, R4, -0x80000000, RZ ;  /* 0x8000000004047824 */ /* 0x000fca00078e00ff */
[----:B------:R-:W-:Y:S01]  /*05e0*/  LOP3.LUT R0, R0, R5, R4, 0xfe, !PT ;  /* 0x0000000500007212 */ /* 0x000fe200078efe04 */
[----:B------:R-:W-:Y:S06]  /*05f0*/  BRA `(.L_x_144) ;  /* 0x0000000000147947 */ /* 0x000fec0003800000 */
.L_x_142:
[----:B------:R-:W-:-:S13]  /*0600*/  ISETP.NE.AND P0, PT, R8, RZ, PT ;  /* 0x000000ff0800720c */ /* 0x000fda0003f05270 */
[----:B------:R-:W-:Y:S01]  /*0610*/  @P0 IMAD.SHL.U32 R8, R8, 0x2000, RZ ;  /* 0x0000200008080824 */ /* 0x000fe200078e00ff */
[C---:B------:R-:W-:Y:S01]  /*0620*/  @!P0 LEA R0, R4.reuse, 0x7f800000, 0x1f ;  /* 0x7f80000004008811 */ /* 0x040fe200078ef8ff */
[----:B------:R-:W-:-:S05]  /*0630*/  @P0 IMAD.U32 R5, R4, -0x80000000, RZ ;  /* 0x8000000004050824 */ /* 0x000fca00078e00ff */
[----:B------:R-:W-:-:S07]  /*0640*/  @P0 LOP3.LUT R0, R5, 0x7f800000, R8, 0xfe, !PT ;  /* 0x7f80000005000812 */ /* 0x000fce00078efe08 */
.L_x_144:
[----:B------:R-:W-:Y:S05]  /*0650*/  BSYNC.RECONVERGENT B1 ;  /* 0x0000000000017941 */ /* 0x000fea0003800200 */
.L_x_141:
        /* <DEDUP_REMOVED lines=39> */
.L_x_167:
[----:B------:R-:W-:Y:S02]  /*08d0*/  VIADD R8, R8, 0x10 ;  /* 0x0000001008087836 */ /* 0x000fe40000000000 */
[----:B------:R-:W-:-:S03]  /*08e0*/  VIADD R4, R4, 0xfffffff0 ;  /* 0xfffffff004047836 */ /* 0x000fc60000000000 */
[----:B------:R-:W-:-:S13]  /*08f0*/  ISETP.GE.AND P1, PT, R8, -0xc, PT ;  /* 0xfffffff40800780c */ /* 0x000fda0003f26270 */
[----:B------:R-:W-:Y:S05]  /*0900*/  @!P1 BRA `(.L_x_167) ;  /* 0xfffffffc00f09947 */ /* 0x000fea000383ffff */
.L_x_166:
[----:B------:R-:W-:Y:S05]  /*0910*/  BSYNC.RECONVERGENT B4 ;  /* 0x0000000000047941 */ /* 0x000fea0003800200 */
.L_x_165:
[----:B------:R-:W-:-:S05]  /*0920*/  IMAD.MOV R12, RZ, RZ, -R8 ;  /* 0x000000ffff0c7224 */ /* 0x000fca00078e0a08 */
[----:B------:R-:W-:-:S13]  /*0930*/  ISETP.GT.AND P1, PT, R12, 0x4, PT ;  /* 0x000000040c00780c */ /* 0x000fda0003f24270 */
[----:B------:R-:W-:Y:S01]  /*0940*/  @P1 VIADD R8, R8, 0x8 ;  /* 0x0000000808081836 */ /* 0x000fe20000000000 */
[----:B------:R-:W-:Y:S01]  /*0950*/  @P1 PLOP3.LUT P0, PT, PT, PT, PT, 0x8, 0x80 ;  /* 0x000000000080181c */ /* 0x000fe20003f0e170 */
[----:B------:R-:W-:-:S03]  /*0960*/  @P1 VIADD R4, R4, 0xfffffff8 ;  /* 0xfffffff804041836 */ /* 0x000fc60000000000 */
[----:B------:R-:W-:-:S13]  /*0970*/  ISETP.NE.OR P0, PT, R8, RZ, P0 ;  /* 0x000000ff0800720c */ /* 0x000fda0000705670 */
[----:B------:R-:W-:Y:S05]  /*0980*/  @!P0 BRA `(.L_x_168) ;  /* 0x0000000000108947 */ /* 0x000fea0003800000 */
.L_x_164:
[----:B------:R-:W-:Y:S02]  /*0990*/  VIADD R8, R8, 0x4 ;  /* 0x0000000408087836 */ /* 0x000fe40000000000 */
[----:B------:R-:W-:-:S03]  /*09a0*/  VIADD R4, R4, 0xfffffffc ;  /* 0xfffffffc04047836 */ /* 0x000fc60000000000 */
[----:B------:R-:W-:-:S13]  /*09b0*/  ISETP.NE.AND P0, PT, R8, RZ, PT ;  /* 0x000000ff0800720c */ /* 0x000fda0003f05270 */
[----:B------:R-:W-:Y:S05]  /*09c0*/  @P0 BRA `(.L_x_164) ;  /* 0xfffffffc00f00947 */ /* 0x000fea000383ffff */
.L_x_168:
[----:B------:R-:W-:Y:S05]  /*09d0*/  BSYNC.RECONVERGENT B3 ;  /* 0x0000000000037941 */ /* 0x000fea0003800200 */
.L_x_163:
[----:B------:R-:W-:-:S07]  /*09e0*/  VIADD R8, R4, 0x1 ;  /* 0x0000000104087836 */ /* 0x000fce0000000000 */
.L_x_162:
[----:B------:R-:W-:Y:S05]  /*09f0*/  BSYNC.RECONVERGENT B2 ;  /* 0x0000000000027941 */ /* 0x000fea0003800200 */
.L_x_161:
[----:B------:R-:W-:Y:S01]  /*0a00*/  ISETP.NE.AND P0, PT, R11, RZ, PT ;  /* 0x000000ff0b00720c */ /* 0x000fe20003f05270 */
[----:B------:R-:W-:-:S12]  /*0a10*/  BSSY.RECONVERGENT B2, `(.L_x_169) ;  /* 0x000000b000027945 */ /* 0x000fd80003800200 */
[----:B------:R-:W-:Y:S05]  /*0a20*/  @!P0 BRA `(.L_x_170) ;  /* 0x0000000000248947 */ /* 0x000fea0003800000 */
[----:B------:R-:W-:Y:S01]  /*0a30*/  BSSY.RECONVERGENT B3, `(.L_x_171) ;  /* 0x0000007000037945 */ /* 0x000fe20003800200 */
[----:B------:R-:W-:-:S07]  /*0a40*/  IMAD.MOV R8, RZ, RZ, -R11 ;  /* 0x000000ffff087224 */ /* 0x000fce00078e0a0b */
.L_x_172:
[----:B------:R-:W-:Y:S02]  /*0a50*/  VIADD R8, R8, 0x1 ;  /* 0x0000000108087836 */ /* 0x000fe40000000000 */
[----:B------:R-:W-:Y:S02]  /*0a60*/  IMAD.MOV.U32 R11, RZ, RZ, R4 ;  /* 0x000000ffff0b7224 */ /* 0x000fe400078e0004 */
[----:B------:R-:W-:Y:S01]  /*0a70*/  VIADD R4, R4, 0xffffffff ;  /* 0xffffffff04047836 */ /* 0x000fe20000000000 */
[----:B------:R-:W-:-:S13]  /*0a80*/  ISETP.NE.AND P0, PT, R8, RZ, PT ;  /* 0x000000ff0800720c */ /* 0x000fda0003f05270 */
[----:B------:R-:W-:Y:S05]  /*0a90*/  @P0 BRA `(.L_x_172) ;  /* 0xfffffffc00ec0947 */ /* 0x000fea000383ffff */
[----:B------:R-:W-:Y:S05]  /*0aa0*/  BSYNC.RECONVERGENT B3 ;  /* 0x0000000000037941 */ /* 0x000fea0003800200 */
.L_x_171:
[----:B------:R-:W-:-:S07]  /*0ab0*/  IMAD.MOV.U32 R8, RZ, RZ, R11 ;  /* 0x000000ffff087224 */ /* 0x000fce00078e000b */
.L_x_170:
[----:B------:R-:W-:Y:S05]  /*0ac0*/  BSYNC.RECONVERGENT B2 ;  /* 0x0000000000027941 */ /* 0x000fea0003800200 */
.L_x_169:
[----:B------:R-:W-:-:S04]  /*0ad0*/  SHF.L.U32 R9, R9, R10, RZ ;  /* 0x0000000a09097219 */ /* 0x000fc800000006ff */
[----:B------:R-:W-:-:S07]  /*0ae0*/  LOP3.LUT R9, R9, 0x1fffbfe, RZ, 0xc0, !PT ;  /* 0x01fffbfe09097812 */ /* 0x000fce00078ec0ff */
.L_x_159:
[----:B------:R-:W-:Y:S02]  /*0af0*/  IMAD.SHL.U32 R4, R9, 0x2000, RZ ;  /* 0x0000200009047824 */ /* 0x000fe400078e00ff */
[----:B------:R-:W-:Y:S01]  /*0b00*/  IMAD.U32 R9, R5, -0x80000000, RZ ;  /* 0x8000000005097824 */ /* 0x000fe200078e00ff */
[----:B------:R-:W-:-:S04]  /*0b10*/  LEA R5, R8, 0x38000000, 0x17 ;  /* 0x3800000008057811 */ /* 0x000fc800078eb8ff */
[----:B------:R-:W-:Y:S01]  /*0b20*/  LOP3.LUT R4, R4, R5, R9, 0xfe, !PT ;  /* 0x0000000504047212 */ /* 0x000fe200078efe09 */
[----:B------:R-:W-:Y:S06]  /*0b30*/  BRA `(.L_x_160) ;  /* 0x0000000000147947 */ /* 0x000fec0003800000 */
.L_x_158:
[----:B------:R-:W-:-:S13]  /*0b40*/  ISETP.NE.AND P0, PT, R9, RZ, PT ;  /* 0x000000ff0900720c */ /* 0x000fda0003f05270 */
[----:B------:R-:W-:Y:S01]  /*0b50*/  @P0 IMAD.SHL.U32 R9, R9, 0x2000, RZ ;  /* 0x0000200009090824 */ /* 0x000fe200078e00ff */
[C---:B------:R-:W-:Y:S01]  /*0b60*/  @!P0 LEA R4, R5.reuse, 0x7f800000, 0x1f ;  /* 0x7f80000005048811 */ /* 0x040fe200078ef8ff */
[----:B------:R-:W-:-:S05]  /*0b70*/  @P0 IMAD.U32 R8, R5, -0x80000000, RZ ;  /* 0x8000000005080824 */ /* 0x000fca00078e00ff */
[----:B------:R-:W-:-:S07]  /*0b80*/  @P0 LOP3.LUT R4, R8, 0x7f800000, R9, 0xfe, !PT ;  /* 0x7f80000008040812 */ /* 0x000fce00078efe09 */
.L_x_160:
[----:B------:R-:W-:Y:S05]  /*0b90*/  BSYNC.RECONVERGENT B1 ;  /* 0x0000000000017941 */ /* 0x000fea0003800200 */
.L_x_157:
        /* <DEDUP_REMOVED lines=39> */
.L_x_183:
[----:B------:R-:W-:Y:S02]  /*0e10*/  VIADD R8, R8, 0x10 ;  /* 0x0000001008087836 */ /* 0x000fe40000000000 */
[----:B------:R-:W-:-:S03]  /*0e20*/  VIADD R10, R10, 0xfffffff0 ;  /* 0xfffffff00a0a7836 */ /* 0x000fc60000000000 */
[----:B------:R-:W-:-:S13]  /*0e30*/  ISETP.GE.AND P1, PT, R8, -0xc, PT ;  /* 0xfffffff40800780c */ /* 0x000fda0003f26270 */
[----:B------:R-:W-:Y:S05]  /*0e40*/  @!P1 BRA `(.L_x_183) ;  /* 0xfffffffc00f09947 */ /* 0x000fea000383ffff */
.L_x_182:
[----:B------:R-:W-:Y:S05]  /*0e50*/  BSYNC.RECONVERGENT B4 ;  /* 0x0000000000047941 */ /* 0x000fea0003800200 */
.L_x_181:
[----:B------:R-:W-:-:S05]  /*0e60*/  IMAD.MOV R13, RZ, RZ, -R8 ;  /* 0x000000ffff0d7224 */ /* 0x000fca00078e0a08 */
[----:B------:R-:W-:-:S13]  /*0e70*/  ISETP.GT.AND P1, PT, R13, 0x4, PT ;  /* 0x000000040d00780c */ /* 0x000fda0003f24270 */
[----:B------:R-:W-:Y:S01]  /*0e80*/  @P1 VIADD R8, R8, 0x8 ;  /* 0x0000000808081836 */ /* 0x000fe20000000000 */
[----:B------:R-:W-:Y:S01]  /*0e90*/  @P1 PLOP3.LUT P0, PT, PT, PT, PT, 0x8, 0x80 ;  /* 0x000000000080181c */ /* 0x000fe20003f0e170 */
[----:B------:R-:W-:-:S03]  /*0ea0*/  @P1 VIADD R10, R10, 0xfffffff8 ;  /* 0xfffffff80a0a1836 */ /* 0x000fc60000000000 */
[----:B------:R-:W-:-:S13]  /*0eb0*/  ISETP.NE.OR P0, PT, R8, RZ, P0 ;  /* 0x000000ff0800720c */ /* 0x000fda0000705670 */
[----:B------:R-:W-:Y:S05]  /*0ec0*/  @!P0 BRA `(.L_x_184) ;  /* 0x0000000000108947 */ /* 0x000fea0003800000 */
.L_x_180:
[----:B------:R-:W-:Y:S02]  /*0ed0*/  VIADD R8, R8, 0x4 ;  /* 0x0000000408087836 */ /* 0x000fe40000000000 */
[----:B------:R-:W-:-:S03]  /*0ee0*/  VIADD R10, R10, 0xfffffffc ;  /* 0xfffffffc0a0a7836 */ /* 0x000fc60000000000 */
[----:B------:R-:W-:-:S13]  /*0ef0*/  ISETP.NE.AND P0, PT, R8, RZ, PT ;  /* 0x000000ff0800720c */ /* 0x000fda0003f05270 */
[----:B------:R-:W-:Y:S05]  /*0f00*/  @P0 BRA `(.L_x_180) ;  /* 0xfffffffc00f00947 */ /* 0x000fea000383ffff */
.L_x_184:
[----:B------:R-:W-:Y:S05]  /*0f10*/  BSYNC.RECONVERGENT B3 ;  /* 0x0000000000037941 */ /* 0x000fea0003800200 */
.L_x_179:
[----:B------:R-:W-:-:S07]  /*0f20*/  VIADD R8, R10, 0x1 ;  /* 0x000000010a087836 */ /* 0x000fce0000000000 */
.L_x_178:
[----:B------:R-:W-:Y:S05]  /*0f30*/  BSYNC.RECONVERGENT B2 ;  /* 0x0000000000027941 */ /* 0x000fea0003800200 */
.L_x_177:
[----:B------:R-:W-:Y:S01]  /*0f40*/  ISETP.NE.AND P0, PT, R11, RZ, PT ;  /* 0x000000ff0b00720c */ /* 0x000fe20003f05270 */
[----:B------:R-:W-:-:S12]  /*0f50*/  BSSY.RECONVERGENT B2, `(.L_x_185) ;  /* 0x000000b000027945 */ /* 0x000fd80003800200 */
[----:B------:R-:W-:Y:S05]  /*0f60*/  @!P0 BRA `(.L_x_186) ;  /* 0x0000000000248947 */ /* 0x000fea0003800000 */
[----:B------:R-:W-:Y:S01]  /*0f70*/  BSSY.RECONVERGENT B3, `(.L_x_187) ;  /* 0x0000007000037945 */ /* 0x000fe20003800200 */
[----:B------:R-:W-:-:S07]  /*0f80*/  IMAD.MOV R8, RZ, RZ, -R11 ;  /* 0x000000ffff087224 */ /* 0x000fce00078e0a0b */
.L_x_188:
[----:B------:R-:W-:Y:S02]  /*0f90*/  VIADD R8, R8, 0x1 ;  /* 0x0000000108087836 */ /* 0x000fe40000000000 */
[----:B------:R-:W-:Y:S02]  /*0fa0*/  IMAD.MOV.U32 R11, RZ, RZ, R10 ;  /* 0x000000ffff0b7224 */ /* 0x000fe400078e000a */
[----:B------:R-:W-:Y:S01]  /*0fb0*/  VIADD R10, R10, 0xffffffff ;  /* 0xffffffff0a0a7836 */ /* 0x000fe20000000000 */
[----:B------:R-:W-:-:S13]  /*0fc0*/  ISETP.NE.AND P0, PT, R8, RZ, PT ;  /* 0x000000ff0800720c */ /* 0x000fda0003f05270 */
[----:B------:R-:W-:Y:S05]  /*0fd0*/  @P0 BRA `(.L_x_188) ;  /* 0xfffffffc00ec0947 */ /* 0x000fea000383ffff */
[----:B------:R-:W-:Y:S05]  /*0fe0*/  BSYNC.RECONVERGENT B3 ;  /* 0x0000000000037941 */ /* 0x000fea0003800200 */
.L_x_187:
[----:B------:R-:W-:-:S07]  /*0ff0*/  IMAD.MOV.U32 R8, RZ, RZ, R11 ;  /* 0x000000ffff087224 */ /* 0x000fce00078e000b */
.L_x_186:
[----:B------:R-:W-:Y:S05]  /*1000*/  BSYNC.RECONVERGENT B2 ;  /* 0x0000000000027941 */ /* 0x000fea0003800200 */
.L_x_185:
[----:B------:R-:W-:-:S04]  /*1010*/  SHF.L.U32 R9, R9, R12, RZ ;  /* 0x0000000c09097219 */ /* 0x000fc800000006ff */
[----:B------:R-:W-:-:S07]  /*1020*/  LOP3.LUT R9, R9, 0x1fffbfe, RZ, 0xc0, !PT ;  /* 0x01fffbfe09097812 */ /* 0x000fce00078ec0ff */
.L_x_175:
[----:B------:R-:W-:Y:S01]  /*1030*/  IMAD.SHL.U32 R9, R9, 0x2000, RZ ;  /* 0x0000200009097824 */ /* 0x000fe200078e00ff */
[----:B------:R-:W-:Y:S01]  /*1040*/  LEA R8, R8, 0x38000000, 0x17 ;  /* 0x3800000008087811 */ /* 0x000fe200078eb8ff */
[----:B------:R-:W-:-:S05]  /*1050*/  IMAD.U32 R5, R5, -0x80000000, RZ ;  /* 0x8000000005057824 */ /* 0x000fca00078e00ff */
[----:B------:R-:W-:Y:S01]  /*1060*/  LOP3.LUT R10, R9, R8, R5, 0xfe, !PT ;  /* 0x00000008090a7212 */ /* 0x000fe200078efe05 */
[----:B------:R-:W-:Y:S06]  /*1070*/  BRA `(.L_x_176) ;  /* 0x0000000000147947 */ /* 0x000fec0003800000 */
.L_x_174:
[----:B------:R-:W-:-:S13]  /*1080*/  ISETP.NE.AND P0, PT, R9, RZ, PT ;  /* 0x000000ff0900720c */ /* 0x000fda0003f05270 */
[----:B------:R-:W-:Y:S01]  /*1090*/  @P0 IMAD.SHL.U32 R9, R9, 0x2000, RZ ;  /* 0x0000200009090824 */ /* 0x000fe200078e00ff */
[C---:B------:R-:W-:Y:S01]  /*10a0*/  @!P0 LEA R10, R5.reuse, 0x7f800000, 0x1f ;  /* 0x7f800000050a8811 */ /* 0x040fe200078ef8ff */
[----:B------:R-:W-:-:S05]  /*10b0*/  @P0 IMAD.U32 R8, R5, -0x80000000, RZ ;  /* 0x8000000005080824 */ /* 0x000fca00078e00ff */
[----:B------:R-:W-:-:S07]  /*10c0*/  @P0 LOP3.LUT R10, R8, 0x7f800000, R9, 0xfe, !PT ;  /* 0x7f800000080a0812 */ /* 0x000fce00078efe09 */
.L_x_176:
[----:B------:R-:W-:Y:S05]  /*10d0*/  BSYNC.RECONVERGENT B1 ;  /* 0x0000000000017941 */ /* 0x000fea0003800200 */
.L_x_173:
[----:B------:R-:W0:Y:S01]  /*10e0*/  LDC R5, c[0x0][0x390] ;  /* 0x0000e400ff057b82 */ /* 0x000e220000000800 */
[----:B------:R-:W-:Y:S01]  /*10f0*/  BSSY.RECONVERGENT B1, `(.L_x_189) ;  /* 0x000002e000017945 */ /* 0x000fe20003800200 */
[----:B0-----:R-:W-:-:S05]  /*1100*/  FADD R11, R0, R5 ;  /* 0x00000005000b7221 */ /* 0x001fca0000000000 */
[--C-:B------:R-:W-:Y:S02]  /*1110*/  SHF.R.U32.HI R0, RZ, 0x17, R11.reuse ;  /* 0x00000017ff007819 */ /* 0x100fe4000001160b */
[----:B------:R-:W-:Y:S02]  /*1120*/  SHF.R.U32.HI R8, RZ, 0x10, R11 ;  /* 0x00000010ff087819 */ /* 0x000fe4000001160b */
[----:B------:R-:W-:Y:S01]  /*1130*/  LOP3.LUT R12, R0, 0xff, RZ, 0xc0, !PT ;  /* 0x000000ff000c7812 */ /* 0x000fe200078ec0ff */
[----:B------:R-:W-:Y:S01]  /*1140*/  FADD R0, R10, R5 ;  /* 0x000000050a007221 */ /* 0x000fe20000000000 */
        /* <DEDUP_REMOVED lines=18> */
.L_x_190:
        /* <DEDUP_REMOVED lines=8> */
.L_x_192:
        /* <DEDUP_REMOVED lines=14> */
.L_x_191:
[----:B------:R-:W-:Y:S05]  /*13d0*/  BSYNC.RECONVERGENT B1 ;  /* 0x0000000000017941 */ /* 0x000fea0003800200 */
.L_x_189:
[----:B------:R-:W-:Y:S01]  /*13e0*/  FADD R9, R4, R5 ;  /* 0x0000000504097221 */ /* 0x000fe20000000000 */
        /* <DEDUP_REMOVED lines=25> */
.L_x_194:
        /* <DEDUP_REMOVED lines=8> */
.L_x_196:
        /* <DEDUP_REMOVED lines=14> */
.L_x_195:
[----:B------:R-:W-:Y:S05]  /*16e0*/  BSYNC.RECONVERGENT B1 ;  /* 0x0000000000017941 */ /* 0x000fea0003800200 */
.L_x_193:
        /* <DEDUP_REMOVED lines=24> */
.L_x_198:
        /* <DEDUP_REMOVED lines=8> */
.L_x_200:
        /* <DEDUP_REMOVED lines=13> */
.L_x_199:
[----:B------:R-:W-:Y:S05]  /*19c0*/  BSYNC.RECONVERGENT B1 ;  /* 0x0000000000017941 */ /* 0x000fea0003800200 */
.L_x_197:
[----:B------:R-:W-:Y:S02]  /*19d0*/  R2UR UR4, R6 ;  /* 0x00000000060472ca */ /* 0x000fe400000e0000 */
[----:B------:R-:W-:-:S13]  /*19e0*/  R2UR UR5, R7 ;  /* 0x00000000070572ca */ /* 0x000fda00000e0000 */
[----:B------:R1:W-:Y:S02]  /*19f0*/  STG.E.U16 desc[UR4][R2.64+0x4], R0 ;  /* 0x0000040002007986 */ /* 0x0003e4000c101504 */
.L_x_140:
[----:B------:R-:W-:Y:S05]  /*1a00*/  BSYNC.RECONVERGENT B0 ;  /* 0x0000000000007941 */ /* 0x000fea0003800200 */
.L_x_139:
[----:B------:R-:W-:Y:S06]  /*1a10*/  BAR.SYNC.DEFER_BLOCKING 0x0 ;  /* 0x0000000000007b1d */ /* 0x000fec0000010000 */
[----:B------:R-:W-:Y:S05]  /*1a20*/  EXIT ;  /* 0x000000000000794d */ /* 0x000fea0003800000 */
.L_x_201:
        /* <DEDUP_REMOVED lines=13> */
.L_x_207:


//--------------------- .nv.shared.reserved.0     --------------------------
	.section	.nv.shared.reserved.0,"aw",@nobits
	.weak		__nv_reservedSMEM_offset_0_alias
	.size		__nv_reservedSMEM_offset_0_alias, 0, 64
	.other		__nv_reservedSMEM_offset_0_alias,@"STO_CUDA_RESERVED_SHARED STV_DEFAULT"
__nv_reservedSMEM_offset_0_alias:
	.zero		0
	.zero		64


//--------------------- .nv.shared._Z23linear_transform_kernelP6float4S0_i --------------------------
	.section	.nv.shared._Z23linear_transform_kernelP6float4S0_i,"aw",@nobits
	.sectionflags	@""
	.align	16
.nv.shared._Z23linear_transform_kernelP6float4S0_i:
	.zero		1088


//--------------------- .nv.constant0._Z20test_double_to_floatPdPfi --------------------------
	.section	.nv.constant0._Z20test_double_to_floatPdPfi,"a",@progbits
	.sectionflags	@""
	.align	4
.nv.constant0._Z20test_double_to_floatPdPfi:
	.zero		916


//--------------------- .nv.constant0._Z23linear_transform_kernelP6float4S0_i --------------------------
	.section	.nv.constant0._Z23linear_transform_kernelP6float4S0_i,"a",@progbits
	.sectionflags	@""
	.align	4
.nv.constant0._Z23linear_transform_kernelP6float4S0_i:
	.zero		916


//--------------------- .nv.constant0._Z23color_monochrome_kernelP7ushort4iifff --------------------------
	.section	.nv.constant0._Z23color_monochrome_kernelP7ushort4iifff,"a",@progbits
	.sectionflags	@""
	.align	4
.nv.constant0._Z23color_monochrome_kernelP7ushort4iifff:
	.zero		924


//--------------------- .nv.constant0._Z15multiply_kernelP7ushort4iif --------------------------
	.section	.nv.constant0._Z15multiply_kernelP7ushort4iif,"a",@progbits
	.sectionflags	@""
	.align	4
.nv.constant0._Z15multiply_kernelP7ushort4iif:
	.zero		916


//--------------------- .nv.constant0._Z10add_kernelP7ushort4iif --------------------------
	.section	.nv.constant0._Z10add_kernelP7ushort4iif,"a",@progbits
	.sectionflags	@""
	.align	4
.nv.constant0._Z10add_kernelP7ushort4iif:
	.zero		916


//--------------------- SYMBOLS --------------------------

	.type		.nv.reservedSmem.offset0,@object
	.size		.nv.reservedSmem.offset0,0x4
	.type		.nv.reservedSmem.cap,@object
	.size		.nv.reservedSmem.cap,0x4
